	.target	sm_90a

	.elftype	@"ET_EXEC"


//--------------------- .note.nv.tkinfo           --------------------------
	.section	.note.nv.tkinfo,"",@"SHT_NOTE"
	.sectionflags	@"SHF_NOTE_NV_TKINFO"
	.tkinfo
        /*0018*/ 	.word	0x00000002
        /*0030*/ 	.string	""
        /*0030*/ 	.string	"ptxas"
        /*0030*/ 	.string	"Cuda compilation tools, release 13.0, V13.0.88"
        /*0030*/ 	.string	"Build cuda_13.0.r13.0/compiler.36424714_0"
        /*0030*/ 	.string	"-arch sm_90a -m 64 "



//--------------------- .note.nv.cuinfo           --------------------------
	.section	.note.nv.cuinfo,"",@"SHT_NOTE"
	.sectionflags	@"SHF_NOTE_NV_CUINFO"
        /*0018*/ 	.short	0x0002
        /*001a*/ 	.short	0x005a
        /*001c*/ 	.short	0x0082
	.zero		2


//--------------------- .nv.info                  --------------------------
	.section	.nv.info,"",@"SHT_CUDA_INFO"
	.align	4


	//----- nvinfo : EIATTR_REGCOUNT
	.align		4
        /*0000*/ 	.byte	0x04, 0x2f
        /*0002*/ 	.short	(.L_12 - .L_11)
	.align		4
.L_11:
        /*0004*/ 	.word	index@(_ZN7cutlass13device_kernelIN5flash19enable_sm80_to_sm89INS1_16FlashAttnFwdSm80INS1_25CollectiveMainloopFwdSm80ILi4ELi1ELb0EN4cute5tupleIJNS5_1CILi128EEENS7_ILi112EEENS7_ILi64EEEEEELi64ENS_10bfloat16_tEfNS_4arch4Sm80ELb1ELb0ELb1ELb1ELb0ELb1ELb1ELb0EEENS1_21CollectiveEpilogueFwdINS6_IJS8_SA_S9_EEENS6_IJNS7_ILi1EEESI_SI_EEESC_SE_Li128ELb1ELb1ELb0ELb0EEENS1_19SingleTileSchedulerILb1ELb0ELb1ELi128EEEEEEEEEvNT_6ParamsE)
        /*0008*/ 	.word	0x00000004


	//----- nvinfo : EIATTR_FRAME_SIZE
	.align		4
.L_12:
        /*000c*/ 	.byte	0x04, 0x11
        /*000e*/ 	.short	(.L_14 - .L_13)
	.align		4
.L_13:
        /*0010*/ 	.word	index@(_ZN7cutlass13device_kernelIN5flash19enable_sm80_to_sm89INS1_16FlashAttnFwdSm80INS1_25CollectiveMainloopFwdSm80ILi4ELi1ELb0EN4cute5tupleIJNS5_1CILi128EEENS7_ILi112EEENS7_ILi64EEEEEELi64ENS_10bfloat16_tEfNS_4arch4Sm80ELb1ELb0ELb1ELb1ELb0ELb1ELb1ELb0EEENS1_21CollectiveEpilogueFwdINS6_IJS8_SA_S9_EEENS6_IJNS7_ILi1EEESI_SI_EEESC_SE_Li128ELb1ELb1ELb0ELb0EEENS1_19SingleTileSchedulerILb1ELb0ELb1ELi128EEEEEEEEEvNT_6ParamsE)
        /*0014*/ 	.word	0x00000000


	//----- nvinfo : EIATTR_REGCOUNT
	.align		4
.L_14:
        /*0018*/ 	.byte	0x04, 0x2f
        /*001a*/ 	.short	(.L_16 - .L_15)
	.align		4
.L_15:
        /*001c*/ 	.word	index@(_ZN7cutlass13device_kernelIN5flash19enable_sm80_to_sm89INS1_16FlashAttnFwdSm80INS1_25CollectiveMainloopFwdSm80ILi4ELi1ELb0EN4cute5tupleIJNS5_1CILi128EEENS7_ILi112EEENS7_ILi64EEEEEELi64ENS_10bfloat16_tEfNS_4arch4Sm80ELb1ELb0ELb1ELb1ELb0ELb0ELb1ELb0EEENS1_21CollectiveEpilogueFwdINS6_IJS8_SA_S9_EEENS6_IJNS7_ILi1EEESI_SI_EEESC_SE_Li128ELb1ELb1ELb0ELb0EEENS1_19SingleTileSchedulerILb1ELb0ELb1ELi128EEEEEEEEEvNT_6ParamsE)
        /*0020*/ 	.word	0x00000004


	//----- nvinfo : EIATTR_FRAME_SIZE
	.align		4
.L_16:
        /*0024*/ 	.byte	0x04, 0x11
        /*0026*/ 	.short	(.L_18 - .L_17)
	.align		4
.L_17:
        /*0028*/ 	.word	index@(_ZN7cutlass13device_kernelIN5flash19enable_sm80_to_sm89INS1_16FlashAttnFwdSm80INS1_25CollectiveMainloopFwdSm80ILi4ELi1ELb0EN4cute5tupleIJNS5_1CILi128EEENS7_ILi112EEENS7_ILi64EEEEEELi64ENS_10bfloat16_tEfNS_4arch4Sm80ELb1ELb0ELb1ELb1ELb0ELb0ELb1ELb0EEENS1_21CollectiveEpilogueFwdINS6_IJS8_SA_S9_EEENS6_IJNS7_ILi1EEESI_SI_EEESC_SE_Li128ELb1ELb1ELb0ELb0EEENS1_19SingleTileSchedulerILb1ELb0ELb1ELi128EEEEEEEEEvNT_6ParamsE)
        /*002c*/ 	.word	0x00000000


	//----- nvinfo : EIATTR_REGCOUNT
	.align		4
.L_18:
        /*0030*/ 	.byte	0x04, 0x2f
        /*0032*/ 	.short	(.L_20 - .L_19)
	.align		4
.L_19:
        /*0034*/ 	.word	index@(_ZN7cutlass13device_kernelIN5flash19enable_sm80_to_sm89INS1_16FlashAttnFwdSm80INS1_25CollectiveMainloopFwdSm80ILi4ELi1ELb0EN4cute5tupleIJNS5_1CILi128EEENS7_ILi112EEENS7_ILi64EEEEEELi64ENS_10bfloat16_tEfNS_4arch4Sm80ELb1ELb0ELb1ELb0ELb0ELb0ELb1ELb0EEENS1_21CollectiveEpilogueFwdINS6_IJS8_SA_S9_EEENS6_IJNS7_ILi1EEESI_SI_EEESC_SE_Li128ELb0ELb1ELb0ELb0EEENS1_30DynamicPersistentTileSchedulerILi128ELi128ELb0ELb1ELb0EEEEEEEEEvNT_6ParamsE)
        /*0038*/ 	.word	0x00000004


	//----- nvinfo : EIATTR_FRAME_SIZE
	.align		4
.L_20:
        /*003c*/ 	.byte	0x04, 0x11
        /*003e*/ 	.short	(.L_22 - .L_21)
	.align		4
.L_21:
        /*0040*/ 	.word	index@(_ZN7cutlass13device_kernelIN5flash19enable_sm80_to_sm89INS1_16FlashAttnFwdSm80INS1_25CollectiveMainloopFwdSm80ILi4ELi1ELb0EN4cute5tupleIJNS5_1CILi128EEENS7_ILi112EEENS7_ILi64EEEEEELi64ENS_10bfloat16_tEfNS_4arch4Sm80ELb1ELb0ELb1ELb0ELb0ELb0ELb1ELb0EEENS1_21CollectiveEpilogueFwdINS6_IJS8_SA_S9_EEENS6_IJNS7_ILi1EEESI_SI_EEESC_SE_Li128ELb0ELb1ELb0ELb0EEENS1_30DynamicPersistentTileSchedulerILi128ELi128ELb0ELb1ELb0EEEEEEEEEvNT_6ParamsE)
        /*0044*/ 	.word	0x00000000


	//----- nvinfo : EIATTR_REGCOUNT
	.align		4
.L_22:
        /*0048*/ 	.byte	0x04, 0x2f
        /*004a*/ 	.short	(.L_24 - .L_23)
	.align		4
.L_23:
        /*004c*/ 	.word	index@(_ZN7cutlass13device_kernelIN5flash19enable_sm80_to_sm89INS1_16FlashAttnFwdSm80INS1_25CollectiveMainloopFwdSm80ILi4ELi1ELb0EN4cute5tupleIJNS5_1CILi128EEENS7_ILi96EEENS7_ILi64EEEEEELi64ENS_10bfloat16_tEfNS_4arch4Sm80ELb0ELb1ELb1ELb1ELb0ELb1ELb1ELb0EEENS1_21CollectiveEpilogueFwdINS6_IJS8_SA_S9_EEENS6_IJNS7_ILi1EEESI_SI_EEESC_SE_Li128ELb1ELb1ELb0ELb0EEENS1_19SingleTileSchedulerILb1ELb0ELb1ELi128EEEEEEEEEvNT_6ParamsE)
        /*0050*/ 	.word	0x00000004


	//----- nvinfo : EIATTR_FRAME_SIZE
	.align		4
.L_24:
        /*0054*/ 	.byte	0x04, 0x11
        /*0056*/ 	.short	(.L_26 - .L_25)
	.align		4
.L_25:
        /*0058*/ 	.word	index@(_ZN7cutlass13device_kernelIN5flash19enable_sm80_to_sm89INS1_16FlashAttnFwdSm80INS1_25CollectiveMainloopFwdSm80ILi4ELi1ELb0EN4cute5tupleIJNS5_1CILi128EEENS7_ILi96EEENS7_ILi64EEEEEELi64ENS_10bfloat16_tEfNS_4arch4Sm80ELb0ELb1ELb1ELb1ELb0ELb1ELb1ELb0EEENS1_21CollectiveEpilogueFwdINS6_IJS8_SA_S9_EEENS6_IJNS7_ILi1EEESI_SI_EEESC_SE_Li128ELb1ELb1ELb0ELb0EEENS1_19SingleTileSchedulerILb1ELb0ELb1ELi128EEEEEEEEEvNT_6ParamsE)
        /*005c*/ 	.word	0x00000000


	//----- nvinfo : EIATTR_REGCOUNT
	.align		4
.L_26:
        /*0060*/ 	.byte	0x04, 0x2f
        /*0062*/ 	.short	(.L_28 - .L_27)
	.align		4
.L_27:
        /*0064*/ 	.word	index@(_ZN7cutlass13device_kernelIN5flash19enable_sm80_to_sm89INS1_16FlashAttnFwdSm80INS1_25CollectiveMainloopFwdSm80ILi4ELi1ELb0EN4cute5tupleIJNS5_1CILi128EEENS7_ILi96EEENS7_ILi64EEEEEELi64ENS_10bfloat16_tEfNS_4arch4Sm80ELb0ELb1ELb1ELb1ELb0ELb0ELb1ELb0EEENS1_21CollectiveEpilogueFwdINS6_IJS8_SA_S9_EEENS6_IJNS7_ILi1EEESI_SI_EEESC_SE_Li128ELb1ELb1ELb0ELb0EEENS1_19SingleTileSchedulerILb1ELb0ELb1ELi128EEEEEEEEEvNT_6ParamsE)
        /*0068*/ 	.word	0x00000004


	//----- nvinfo : EIATTR_FRAME_SIZE
	.align		4
.L_28:
        /*006c*/ 	.byte	0x04, 0x11
        /*006e*/ 	.short	(.L_30 - .L_29)
	.align		4
.L_29:
        /*0070*/ 	.word	index@(_ZN7cutlass13device_kernelIN5flash19enable_sm80_to_sm89INS1_16FlashAttnFwdSm80INS1_25CollectiveMainloopFwdSm80ILi4ELi1ELb0EN4cute5tupleIJNS5_1CILi128EEENS7_ILi96EEENS7_ILi64EEEEEELi64ENS_10bfloat16_tEfNS_4arch4Sm80ELb0ELb1ELb1ELb1ELb0ELb0ELb1ELb0EEENS1_21CollectiveEpilogueFwdINS6_IJS8_SA_S9_EEENS6_IJNS7_ILi1EEESI_SI_EEESC_SE_Li128ELb1ELb1ELb0ELb0EEENS1_19SingleTileSchedulerILb1ELb0ELb1ELi128EEEEEEEEEvNT_6ParamsE)
        /*0074*/ 	.word	0x00000000


	//----- nvinfo : EIATTR_REGCOUNT
	.align		4
.L_30:
        /*0078*/ 	.byte	0x04, 0x2f
        /*007a*/ 	.short	(.L_32 - .L_31)
	.align		4
.L_31:
        /*007c*/ 	.word	index@(_ZN7cutlass13device_kernelIN5flash19enable_sm80_to_sm89INS1_16FlashAttnFwdSm80INS1_25CollectiveMainloopFwdSm80ILi4ELi1ELb0EN4cute5tupleIJNS5_1CILi128EEENS7_ILi96EEENS7_ILi64EEEEEELi64ENS_10bfloat16_tEfNS_4arch4Sm80ELb0ELb1ELb1ELb0ELb0ELb0ELb1ELb0EEENS1_21CollectiveEpilogueFwdINS6_IJS8_SA_S9_EEENS6_IJNS7_ILi1EEESI_SI_EEESC_SE_Li128ELb0ELb1ELb0ELb0EEENS1_19SingleTileSchedulerILb0ELb0ELb1ELi128EEEEEEEEEvNT_6ParamsE)
        /*0080*/ 	.word	0x00000004


	//----- nvinfo : EIATTR_FRAME_SIZE
	.align		4
.L_32:
        /*0084*/ 	.byte	0x04, 0x11
        /*0086*/ 	.short	(.L_34 - .L_33)
	.align		4
.L_33:
        /*0088*/ 	.word	index@(_ZN7cutlass13device_kernelIN5flash19enable_sm80_to_sm89INS1_16FlashAttnFwdSm80INS1_25CollectiveMainloopFwdSm80ILi4ELi1ELb0EN4cute5tupleIJNS5_1CILi128EEENS7_ILi96EEENS7_ILi64EEEEEELi64ENS_10bfloat16_tEfNS_4arch4Sm80ELb0ELb1ELb1ELb0ELb0ELb0ELb1ELb0EEENS1_21CollectiveEpilogueFwdINS6_IJS8_SA_S9_EEENS6_IJNS7_ILi1EEESI_SI_EEESC_SE_Li128ELb0ELb1ELb0ELb0EEENS1_19SingleTileSchedulerILb0ELb0ELb1ELi128EEEEEEEEEvNT_6ParamsE)
        /*008c*/ 	.word	0x00000000


	//----- nvinfo : EIATTR_REGCOUNT
	.align		4
.L_34:
        /*0090*/ 	.byte	0x04, 0x2f
        /*0092*/ 	.short	(.L_36 - .L_35)
	.align		4
.L_35:
        /*0094*/ 	.word	index@(_ZN7cutlass13device_kernelIN5flash19enable_sm80_to_sm89INS1_16FlashAttnFwdSm80INS1_25CollectiveMainloopFwdSm80ILi4ELi1ELb0EN4cute5tupleIJNS5_1CILi128EEENS7_ILi112EEENS7_ILi64EEEEEELi64ENS_10bfloat16_tEfNS_4arch4Sm80ELb0ELb0ELb1ELb1ELb0ELb1ELb1ELb0EEENS1_21CollectiveEpilogueFwdINS6_IJS8_SA_S9_EEENS6_IJNS7_ILi1EEESI_SI_EEESC_SE_Li128ELb1ELb1ELb0ELb0EEENS1_19SingleTileSchedulerILb1ELb0ELb1ELi128EEEEEEEEEvNT_6ParamsE)
        /*0098*/ 	.word	0x00000004


	//----- nvinfo : EIATTR_FRAME_SIZE
	.align		4
.L_36:
        /*009c*/ 	.byte	0x04, 0x11
        /*009e*/ 	.short	(.L_38 - .L_37)
	.align		4
.L_37:
        /*00a0*/ 	.word	index@(_ZN7cutlass13device_kernelIN5flash19enable_sm80_to_sm89INS1_16FlashAttnFwdSm80INS1_25CollectiveMainloopFwdSm80ILi4ELi1ELb0EN4cute5tupleIJNS5_1CILi128EEENS7_ILi112EEENS7_ILi64EEEEEELi64ENS_10bfloat16_tEfNS_4arch4Sm80ELb0ELb0ELb1ELb1ELb0ELb1ELb1ELb0EEENS1_21CollectiveEpilogueFwdINS6_IJS8_SA_S9_EEENS6_IJNS7_ILi1EEESI_SI_EEESC_SE_Li128ELb1ELb1ELb0ELb0EEENS1_19SingleTileSchedulerILb1ELb0ELb1ELi128EEEEEEEEEvNT_6ParamsE)
        /*00a4*/ 	.word	0x00000000


	//----- nvinfo : EIATTR_REGCOUNT
	.align		4
.L_38:
        /*00a8*/ 	.byte	0x04, 0x2f
        /*00aa*/ 	.short	(.L_40 - .L_39)
	.align		4
.L_39:
        /*00ac*/ 	.word	index@(_ZN7cutlass13device_kernelIN5flash19enable_sm80_to_sm89INS1_16FlashAttnFwdSm80INS1_25CollectiveMainloopFwdSm80ILi4ELi1ELb0EN4cute5tupleIJNS5_1CILi128EEENS7_ILi112EEENS7_ILi64EEEEEELi64ENS_10bfloat16_tEfNS_4arch4Sm80ELb0ELb0ELb1ELb1ELb0ELb0ELb1ELb0EEENS1_21CollectiveEpilogueFwdINS6_IJS8_SA_S9_EEENS6_IJNS7_ILi1EEESI_SI_EEESC_SE_Li128ELb1ELb1ELb0ELb0EEENS1_19SingleTileSchedulerILb1ELb0ELb1ELi128EEEEEEEEEvNT_6ParamsE)
        /*00b0*/ 	.word	0x00000004


	//----- nvinfo : EIATTR_FRAME_SIZE
	.align		4
.L_40:
        /*00b4*/ 	.byte	0x04, 0x11
        /*00b6*/ 	.short	(.L_42 - .L_41)
	.align		4
.L_41:
        /*00b8*/ 	.word	index@(_ZN7cutlass13device_kernelIN5flash19enable_sm80_to_sm89INS1_16FlashAttnFwdSm80INS1_25CollectiveMainloopFwdSm80ILi4ELi1ELb0EN4cute5tupleIJNS5_1CILi128EEENS7_ILi112EEENS7_ILi64EEEEEELi64ENS_10bfloat16_tEfNS_4arch4Sm80ELb0ELb0ELb1ELb1ELb0ELb0ELb1ELb0EEENS1_21CollectiveEpilogueFwdINS6_IJS8_SA_S9_EEENS6_IJNS7_ILi1EEESI_SI_EEESC_SE_Li128ELb1ELb1ELb0ELb0EEENS1_19SingleTileSchedulerILb1ELb0ELb1ELi128EEEEEEEEEvNT_6ParamsE)
        /*00bc*/ 	.word	0x00000000


	//----- nvinfo : EIATTR_REGCOUNT
	.align		4
.L_42:
        /*00c0*/ 	.byte	0x04, 0x2f
        /*00c2*/ 	.short	(.L_44 - .L_43)
	.align		4
.L_43:
        /*00c4*/ 	.word	index@(_ZN7cutlass13device_kernelIN5flash19enable_sm80_to_sm89INS1_16FlashAttnFwdSm80INS1_25CollectiveMainloopFwdSm80ILi4ELi1ELb0EN4cute5tupleIJNS5_1CILi128EEENS7_ILi112EEENS7_ILi64EEEEEELi64ENS_10bfloat16_tEfNS_4arch4Sm80ELb0ELb0ELb1ELb0ELb0ELb0ELb1ELb0EEENS1_21CollectiveEpilogueFwdINS6_IJS8_SA_S9_EEENS6_IJNS7_ILi1EEESI_SI_EEESC_SE_Li128ELb0ELb1ELb0ELb0EEENS1_19SingleTileSchedulerILb0ELb0ELb1ELi128EEEEEEEEEvNT_6ParamsE)
        /*00c8*/ 	.word	0x00000004


	//----- nvinfo : EIATTR_FRAME_SIZE
	.align		4
.L_44:
        /*00cc*/ 	.byte	0x04, 0x11
        /*00ce*/ 	.short	(.L_46 - .L_45)
	.align		4
.L_45:
        /*00d0*/ 	.word	index@(_ZN7cutlass13device_kernelIN5flash19enable_sm80_to_sm89INS1_16FlashAttnFwdSm80INS1_25CollectiveMainloopFwdSm80ILi4ELi1ELb0EN4cute5tupleIJNS5_1CILi128EEENS7_ILi112EEENS7_ILi64EEEEEELi64ENS_10bfloat16_tEfNS_4arch4Sm80ELb0ELb0ELb1ELb0ELb0ELb0ELb1ELb0EEENS1_21CollectiveEpilogueFwdINS6_IJS8_SA_S9_EEENS6_IJNS7_ILi1EEESI_SI_EEESC_SE_Li128ELb0ELb1ELb0ELb0EEENS1_19SingleTileSchedulerILb0ELb0ELb1ELi128EEEEEEEEEvNT_6ParamsE)
        /*00d4*/ 	.word	0x00000000


	//----- nvinfo : EIATTR_MIN_STACK_SIZE
	.align		4
.L_46:
        /*00d8*/ 	.byte	0x04, 0x12
        /*00da*/ 	.short	(.L_48 - .L_47)
	.align		4
.L_47:
        /*00dc*/ 	.word	index@(_ZN7cutlass13device_kernelIN5flash19enable_sm80_to_sm89INS1_16FlashAttnFwdSm80INS1_25CollectiveMainloopFwdSm80ILi4ELi1ELb0EN4cute5tupleIJNS5_1CILi128EEENS7_ILi112EEENS7_ILi64EEEEEELi64ENS_10bfloat16_tEfNS_4arch4Sm80ELb0ELb0ELb1ELb0ELb0ELb0ELb1ELb0EEENS1_21CollectiveEpilogueFwdINS6_IJS8_SA_S9_EEENS6_IJNS7_ILi1EEESI_SI_EEESC_SE_Li128ELb0ELb1ELb0ELb0EEENS1_19SingleTileSchedulerILb0ELb0ELb1ELi128EEEEEEEEEvNT_6ParamsE)
        /*00e0*/ 	.word	0x00000000


	//----- nvinfo : EIATTR_MIN_STACK_SIZE
	.align		4
.L_48:
        /*00e4*/ 	.byte	0x04, 0x12
        /*00e6*/ 	.short	(.L_50 - .L_49)
	.align		4
.L_49:
        /*00e8*/ 	.word	index@(_ZN7cutlass13device_kernelIN5flash19enable_sm80_to_sm89INS1_16FlashAttnFwdSm80INS1_25CollectiveMainloopFwdSm80ILi4ELi1ELb0EN4cute5tupleIJNS5_1CILi128EEENS7_ILi112EEENS7_ILi64EEEEEELi64ENS_10bfloat16_tEfNS_4arch4Sm80ELb0ELb0ELb1ELb1ELb0ELb0ELb1ELb0EEENS1_21CollectiveEpilogueFwdINS6_IJS8_SA_S9_EEENS6_IJNS7_ILi1EEESI_SI_EEESC_SE_Li128ELb1ELb1ELb0ELb0EEENS1_19SingleTileSchedulerILb1ELb0ELb1ELi128EEEEEEEEEvNT_6ParamsE)
        /*00ec*/ 	.word	0x00000000


	//----- nvinfo : EIATTR_MIN_STACK_SIZE
	.align		4
.L_50:
        /*00f0*/ 	.byte	0x04, 0x12
        /*00f2*/ 	.short	(.L_52 - .L_51)
	.align		4
.L_51:
        /*00f4*/ 	.word	index@(_ZN7cutlass13device_kernelIN5flash19enable_sm80_to_sm89INS1_16FlashAttnFwdSm80INS1_25CollectiveMainloopFwdSm80ILi4ELi1ELb0EN4cute5tupleIJNS5_1CILi128EEENS7_ILi112EEENS7_ILi64EEEEEELi64ENS_10bfloat16_tEfNS_4arch4Sm80ELb0ELb0ELb1ELb1ELb0ELb1ELb1ELb0EEENS1_21CollectiveEpilogueFwdINS6_IJS8_SA_S9_EEENS6_IJNS7_ILi1EEESI_SI_EEESC_SE_Li128ELb1ELb1ELb0ELb0EEENS1_19SingleTileSchedulerILb1ELb0ELb1ELi128EEEEEEEEEvNT_6ParamsE)
        /*00f8*/ 	.word	0x00000000


	//----- nvinfo : EIATTR_MIN_STACK_SIZE
	.align		4
.L_52:
        /*00fc*/ 	.byte	0x04, 0x12
        /*00fe*/ 	.short	(.L_54 - .L_53)
	.align		4
.L_53:
        /*0100*/ 	.word	index@(_ZN7cutlass13device_kernelIN5flash19enable_sm80_to_sm89INS1_16FlashAttnFwdSm80INS1_25CollectiveMainloopFwdSm80ILi4ELi1ELb0EN4cute5tupleIJNS5_1CILi128EEENS7_ILi96EEENS7_ILi64EEEEEELi64ENS_10bfloat16_tEfNS_4arch4Sm80ELb0ELb1ELb1ELb0ELb0ELb0ELb1ELb0EEENS1_21CollectiveEpilogueFwdINS6_IJS8_SA_S9_EEENS6_IJNS7_ILi1EEESI_SI_EEESC_SE_Li128ELb0ELb1ELb0ELb0EEENS1_19SingleTileSchedulerILb0ELb0ELb1ELi128EEEEEEEEEvNT_6ParamsE)
        /*0104*/ 	.word	0x00000000


	//----- nvinfo : EIATTR_MIN_STACK_SIZE
	.align		4
.L_54:
        /*0108*/ 	.byte	0x04, 0x12
        /*010a*/ 	.short	(.L_56 - .L_55)
	.align		4
.L_55:
        /*010c*/ 	.word	index@(_ZN7cutlass13device_kernelIN5flash19enable_sm80_to_sm89INS1_16FlashAttnFwdSm80INS1_25CollectiveMainloopFwdSm80ILi4ELi1ELb0EN4cute5tupleIJNS5_1CILi128EEENS7_ILi96EEENS7_ILi64EEEEEELi64ENS_10bfloat16_tEfNS_4arch4Sm80ELb0ELb1ELb1ELb1ELb0ELb0ELb1ELb0EEENS1_21CollectiveEpilogueFwdINS6_IJS8_SA_S9_EEENS6_IJNS7_ILi1EEESI_SI_EEESC_SE_Li128ELb1ELb1ELb0ELb0EEENS1_19SingleTileSchedulerILb1ELb0ELb1ELi128EEEEEEEEEvNT_6ParamsE)
        /*0110*/ 	.word	0x00000000


	//----- nvinfo : EIATTR_MIN_STACK_SIZE
	.align		4
.L_56:
        /*0114*/ 	.byte	0x04, 0x12
        /*0116*/ 	.short	(.L_58 - .L_57)
	.align		4
.L_57:
        /*0118*/ 	.word	index@(_ZN7cutlass13device_kernelIN5flash19enable_sm80_to_sm89INS1_16FlashAttnFwdSm80INS1_25CollectiveMainloopFwdSm80ILi4ELi1ELb0EN4cute5tupleIJNS5_1CILi128EEENS7_ILi96EEENS7_ILi64EEEEEELi64ENS_10bfloat16_tEfNS_4arch4Sm80ELb0ELb1ELb1ELb1ELb0ELb1ELb1ELb0EEENS1_21CollectiveEpilogueFwdINS6_IJS8_SA_S9_EEENS6_IJNS7_ILi1EEESI_SI_EEESC_SE_Li128ELb1ELb1ELb0ELb0EEENS1_19SingleTileSchedulerILb1ELb0ELb1ELi128EEEEEEEEEvNT_6ParamsE)
        /*011c*/ 	.word	0x00000000


	//----- nvinfo : EIATTR_MIN_STACK_SIZE
	.align		4
.L_58:
        /*0120*/ 	.byte	0x04, 0x12
        /*0122*/ 	.short	(.L_60 - .L_59)
	.align		4
.L_59:
        /*0124*/ 	.word	index@(_ZN7cutlass13device_kernelIN5flash19enable_sm80_to_sm89INS1_16FlashAttnFwdSm80INS1_25CollectiveMainloopFwdSm80ILi4ELi1ELb0EN4cute5tupleIJNS5_1CILi128EEENS7_ILi112EEENS7_ILi64EEEEEELi64ENS_10bfloat16_tEfNS_4arch4Sm80ELb1ELb0ELb1ELb0ELb0ELb0ELb1ELb0EEENS1_21CollectiveEpilogueFwdINS6_IJS8_SA_S9_EEENS6_IJNS7_ILi1EEESI_SI_EEESC_SE_Li128ELb0ELb1ELb0ELb0EEENS1_30DynamicPersistentTileSchedulerILi128ELi128ELb0ELb1ELb0EEEEEEEEEvNT_6ParamsE)
        /*0128*/ 	.word	0x00000000


	//----- nvinfo : EIATTR_MIN_STACK_SIZE
	.align		4
.L_60:
        /*012c*/ 	.byte	0x04, 0x12
        /*012e*/ 	.short	(.L_62 - .L_61)
	.align		4
.L_61:
        /*0130*/ 	.word	index@(_ZN7cutlass13device_kernelIN5flash19enable_sm80_to_sm89INS1_16FlashAttnFwdSm80INS1_25CollectiveMainloopFwdSm80ILi4ELi1ELb0EN4cute5tupleIJNS5_1CILi128EEENS7_ILi112EEENS7_ILi64EEEEEELi64ENS_10bfloat16_tEfNS_4arch4Sm80ELb1ELb0ELb1ELb1ELb0ELb0ELb1ELb0EEENS1_21CollectiveEpilogueFwdINS6_IJS8_SA_S9_EEENS6_IJNS7_ILi1EEESI_SI_EEESC_SE_Li128ELb1ELb1ELb0ELb0EEENS1_19SingleTileSchedulerILb1ELb0ELb1ELi128EEEEEEEEEvNT_6ParamsE)
        /*0134*/ 	.word	0x00000000


	//----- nvinfo : EIATTR_MIN_STACK_SIZE
	.align		4
.L_62:
        /*0138*/ 	.byte	0x04, 0x12
        /*013a*/ 	.short	(.L_64 - .L_63)
	.align		4
.L_63:
        /*013c*/ 	.word	index@(_ZN7cutlass13device_kernelIN5flash19enable_sm80_to_sm89INS1_16FlashAttnFwdSm80INS1_25CollectiveMainloopFwdSm80ILi4ELi1ELb0EN4cute5tupleIJNS5_1CILi128EEENS7_ILi112EEENS7_ILi64EEEEEELi64ENS_10bfloat16_tEfNS_4arch4Sm80ELb1ELb0ELb1ELb1ELb0ELb1ELb1ELb0EEENS1_21CollectiveEpilogueFwdINS6_IJS8_SA_S9_EEENS6_IJNS7_ILi1EEESI_SI_EEESC_SE_Li128ELb1ELb1ELb0ELb0EEENS1_19SingleTileSchedulerILb1ELb0ELb1ELi128EEEEEEEEEvNT_6ParamsE)
        /*0140*/ 	.word	0x00000000
.L_64:


//--------------------- .nv.compat                --------------------------
	.section	.nv.compat,"",@"SHT_CUDA_COMPAT_INFO"
	.align	4
        /*0000*/ 	.byte	0x02, 0x09, 0x01, 0x00, 0x02, 0x02, 0x01, 0x00, 0x02, 0x05, 0x05, 0x00, 0x03, 0x07, 0x01, 0x01
        /*0010*/ 	.byte	0x02, 0x03, 0x00, 0x00, 0x02, 0x06, 0x01, 0x00, 0x04, 0x0b, 0x08, 0x00, 0x00, 0x00, 0x00, 0x00
        /*0020*/ 	.byte	0x00, 0x00, 0x00, 0x00


//--------------------- .nv.info._ZN7cutlass13device_kernelIN5flash19enable_sm80_to_sm89INS1_16FlashAttnFwdSm80INS1_25CollectiveMainloopFwdSm80ILi4ELi1ELb0EN4cute5tupleIJNS5_1CILi128EEENS7_ILi112EEENS7_ILi64EEEEEELi64ENS_10bfloat16_tEfNS_4arch4Sm80ELb0ELb0ELb1ELb0ELb0ELb0ELb1ELb0EEENS1_21CollectiveEpilogueFwdINS6_IJS8_SA_S9_EEENS6_IJNS7_ILi1EEESI_SI_EEESC_SE_Li128ELb0ELb1ELb0ELb0EEENS1_19SingleTileSchedulerILb0ELb0ELb1ELi128EEEEEEEEEvNT_6ParamsE --------------------------
	.section	.nv.info._ZN7cutlass13device_kernelIN5flash19enable_sm80_to_sm89INS1_16FlashAttnFwdSm80INS1_25CollectiveMainloopFwdSm80ILi4ELi1ELb0EN4cute5tupleIJNS5_1CILi128EEENS7_ILi112EEENS7_ILi64EEEEEELi64ENS_10bfloat16_tEfNS_4arch4Sm80ELb0ELb0ELb1ELb0ELb0ELb0ELb1ELb0EEENS1_21CollectiveEpilogueFwdINS6_IJS8_SA_S9_EEENS6_IJNS7_ILi1EEESI_SI_EEESC_SE_Li128ELb0ELb1ELb0ELb0EEENS1_19SingleTileSchedulerILb0ELb0ELb1ELi128EEEEEEEEEvNT_6ParamsE,"",@"SHT_CUDA_INFO"
	.sectionflags	@""
	.align	4


	//----- nvinfo : EIATTR_CUDA_API_VERSION
	.align		4
        /*0000*/ 	.byte	0x04, 0x37
        /*0002*/ 	.short	(.L_66 - .L_65)
.L_65:
        /*0004*/ 	.word	0x00000082


	//----- nvinfo : EIATTR_KPARAM_INFO
	.align		4
.L_66:
        /*0008*/ 	.byte	0x04, 0x17
        /*000a*/ 	.short	(.L_68 - .L_67)
.L_67:
        /*000c*/ 	.word	0x00000000
        /*0010*/ 	.short	0x0000
        /*0012*/ 	.short	0x0000
        /*0014*/ 	.byte	0x00, 0xf0, 0x61, 0x10


	//----- nvinfo : EIATTR_SPARSE_MMA_MASK
	.align		4
.L_68:
        /*0018*/ 	.byte	0x03, 0x50
        /*001a*/ 	.short	0x0000


	//----- nvinfo : EIATTR_MAXREG_COUNT
	.align		4
        /*001c*/ 	.byte	0x03, 0x1b
        /*001e*/ 	.short	0x00ff


	//----- nvinfo : EIATTR_MERCURY_ISA_VERSION
	.align		4
        /*0020*/ 	.byte	0x03, 0x5f
        /*0022*/ 	.short	0x0101


	//----- nvinfo : EIATTR_EXIT_INSTR_OFFSETS
	.align		4
        /*0024*/ 	.byte	0x04, 0x1c
        /*0026*/ 	.short	(.L_70 - .L_69)


	//   ....[0]....
.L_69:
        /*0028*/ 	.word	0x00000010


	//----- nvinfo : EIATTR_MAX_THREADS
	.align		4
.L_70:
        /*002c*/ 	.byte	0x04, 0x05
        /*002e*/ 	.short	(.L_72 - .L_71)
.L_71:
        /*0030*/ 	.word	0x00000080
        /*0034*/ 	.word	0x00000001
        /*0038*/ 	.word	0x00000001


	//----- nvinfo : EIATTR_CBANK_PARAM_SIZE
	.align		4
.L_72:
        /*003c*/ 	.byte	0x03, 0x19
        /*003e*/ 	.short	0x0418


	//----- nvinfo : EIATTR_PARAM_CBANK
	.align		4
        /*0040*/ 	.byte	0x04, 0x0a
        /*0042*/ 	.short	(.L_74 - .L_73)
	.align		4
.L_73:
        /*0044*/ 	.word	index@(.nv.constant0._ZN7cutlass13device_kernelIN5flash19enable_sm80_to_sm89INS1_16FlashAttnFwdSm80INS1_25CollectiveMainloopFwdSm80ILi4ELi1ELb0EN4cute5tupleIJNS5_1CILi128EEENS7_ILi112EEENS7_ILi64EEEEEELi64ENS_10bfloat16_tEfNS_4arch4Sm80ELb0ELb0ELb1ELb0ELb0ELb0ELb1ELb0EEENS1_21CollectiveEpilogueFwdINS6_IJS8_SA_S9_EEENS6_IJNS7_ILi1EEESI_SI_EEESC_SE_Li128ELb0ELb1ELb0ELb0EEENS1_19SingleTileSchedulerILb0ELb0ELb1ELi128EEEEEEEEEvNT_6ParamsE)
        /*0048*/ 	.short	0x0210
        /*004a*/ 	.short	0x0418


	//----- nvinfo : EIATTR_SW_WAR
	.align		4
.L_74:
        /*004c*/ 	.byte	0x04, 0x36
        /*004e*/ 	.short	(.L_76 - .L_75)
.L_75:
        /*0050*/ 	.word	0x00000008
.L_76:


//--------------------- .nv.info._ZN7cutlass13device_kernelIN5flash19enable_sm80_to_sm89INS1_16FlashAttnFwdSm80INS1_25CollectiveMainloopFwdSm80ILi4ELi1ELb0EN4cute5tupleIJNS5_1CILi128EEENS7_ILi112EEENS7_ILi64EEEEEELi64ENS_10bfloat16_tEfNS_4arch4Sm80ELb0ELb0ELb1ELb1ELb0ELb0ELb1ELb0EEENS1_21CollectiveEpilogueFwdINS6_IJS8_SA_S9_EEENS6_IJNS7_ILi1EEESI_SI_EEESC_SE_Li128ELb1ELb1ELb0ELb0EEENS1_19SingleTileSchedulerILb1ELb0ELb1ELi128EEEEEEEEEvNT_6ParamsE --------------------------
	.section	.nv.info._ZN7cutlass13device_kernelIN5flash19enable_sm80_to_sm89INS1_16FlashAttnFwdSm80INS1_25CollectiveMainloopFwdSm80ILi4ELi1ELb0EN4cute5tupleIJNS5_1CILi128EEENS7_ILi112EEENS7_ILi64EEEEEELi64ENS_10bfloat16_tEfNS_4arch4Sm80ELb0ELb0ELb1ELb1ELb0ELb0ELb1ELb0EEENS1_21CollectiveEpilogueFwdINS6_IJS8_SA_S9_EEENS6_IJNS7_ILi1EEESI_SI_EEESC_SE_Li128ELb1ELb1ELb0ELb0EEENS1_19SingleTileSchedulerILb1ELb0ELb1ELi128EEEEEEEEEvNT_6ParamsE,"",@"SHT_CUDA_INFO"
	.sectionflags	@""
	.align	4


	//----- nvinfo : EIATTR_CUDA_API_VERSION
	.align		4
        /*0000*/ 	.byte	0x04, 0x37
        /*0002*/ 	.short	(.L_78 - .L_77)
.L_77:
        /*0004*/ 	.word	0x00000082


	//----- nvinfo : EIATTR_KPARAM_INFO
	.align		4
.L_78:
        /*0008*/ 	.byte	0x04, 0x17
        /*000a*/ 	.short	(.L_80 - .L_79)
.L_79:
        /*000c*/ 	.word	0x00000000
        /*0010*/ 	.short	0x0000
        /*0012*/ 	.short	0x0000
        /*0014*/ 	.byte	0x00, 0xf0, 0x61, 0x10


	//----- nvinfo : EIATTR_SPARSE_MMA_MASK
	.align		4
.L_80:
        /*0018*/ 	.byte	0x03, 0x50
        /*001a*/ 	.short	0x0000


	//----- nvinfo : EIATTR_MAXREG_COUNT
	.align		4
        /*001c*/ 	.byte	0x03, 0x1b
        /*001e*/ 	.short	0x00ff


	//----- nvinfo : EIATTR_MERCURY_ISA_VERSION
	.align		4
        /*0020*/ 	.byte	0x03, 0x5f
        /*0022*/ 	.short	0x0101


	//----- nvinfo : EIATTR_EXIT_INSTR_OFFSETS
	.align		4
        /*0024*/ 	.byte	0x04, 0x1c
        /*0026*/ 	.short	(.L_82 - .L_81)


	//   ....[0]....
.L_81:
        /*0028*/ 	.word	0x00000010


	//----- nvinfo : EIATTR_MAX_THREADS
	.align		4
.L_82:
        /*002c*/ 	.byte	0x04, 0x05
        /*002e*/ 	.short	(.L_84 - .L_83)
.L_83:
        /*0030*/ 	.word	0x00000080
        /*0034*/ 	.word	0x00000001
        /*0038*/ 	.word	0x00000001


	//----- nvinfo : EIATTR_CBANK_PARAM_SIZE
	.align		4
.L_84:
        /*003c*/ 	.byte	0x03, 0x19
        /*003e*/ 	.short	0x0418


	//----- nvinfo : EIATTR_PARAM_CBANK
	.align		4
        /*0040*/ 	.byte	0x04, 0x0a
        /*0042*/ 	.short	(.L_86 - .L_85)
	.align		4
.L_85:
        /*0044*/ 	.word	index@(.nv.constant0._ZN7cutlass13device_kernelIN5flash19enable_sm80_to_sm89INS1_16FlashAttnFwdSm80INS1_25CollectiveMainloopFwdSm80ILi4ELi1ELb0EN4cute5tupleIJNS5_1CILi128EEENS7_ILi112EEENS7_ILi64EEEEEELi64ENS_10bfloat16_tEfNS_4arch4Sm80ELb0ELb0ELb1ELb1ELb0ELb0ELb1ELb0EEENS1_21CollectiveEpilogueFwdINS6_IJS8_SA_S9_EEENS6_IJNS7_ILi1EEESI_SI_EEESC_SE_Li128ELb1ELb1ELb0ELb0EEENS1_19SingleTileSchedulerILb1ELb0ELb1ELi128EEEEEEEEEvNT_6ParamsE)
        /*0048*/ 	.short	0x0210
        /*004a*/ 	.short	0x0418


	//----- nvinfo : EIATTR_SW_WAR
	.align		4
.L_86:
        /*004c*/ 	.byte	0x04, 0x36
        /*004e*/ 	.short	(.L_88 - .L_87)
.L_87:
        /*0050*/ 	.word	0x00000008
.L_88:


//--------------------- .nv.info._ZN7cutlass13device_kernelIN5flash19enable_sm80_to_sm89INS1_16FlashAttnFwdSm80INS1_25CollectiveMainloopFwdSm80ILi4ELi1ELb0EN4cute5tupleIJNS5_1CILi128EEENS7_ILi112EEENS7_ILi64EEEEEELi64ENS_10bfloat16_tEfNS_4arch4Sm80ELb0ELb0ELb1ELb1ELb0ELb1ELb1ELb0EEENS1_21CollectiveEpilogueFwdINS6_IJS8_SA_S9_EEENS6_IJNS7_ILi1EEESI_SI_EEESC_SE_Li128ELb1ELb1ELb0ELb0EEENS1_19SingleTileSchedulerILb1ELb0ELb1ELi128EEEEEEEEEvNT_6ParamsE --------------------------
	.section	.nv.info._ZN7cutlass13device_kernelIN5flash19enable_sm80_to_sm89INS1_16FlashAttnFwdSm80INS1_25CollectiveMainloopFwdSm80ILi4ELi1ELb0EN4cute5tupleIJNS5_1CILi128EEENS7_ILi112EEENS7_ILi64EEEEEELi64ENS_10bfloat16_tEfNS_4arch4Sm80ELb0ELb0ELb1ELb1ELb0ELb1ELb1ELb0EEENS1_21CollectiveEpilogueFwdINS6_IJS8_SA_S9_EEENS6_IJNS7_ILi1EEESI_SI_EEESC_SE_Li128ELb1ELb1ELb0ELb0EEENS1_19SingleTileSchedulerILb1ELb0ELb1ELi128EEEEEEEEEvNT_6ParamsE,"",@"SHT_CUDA_INFO"
	.sectionflags	@""
	.align	4


	//----- nvinfo : EIATTR_CUDA_API_VERSION
	.align		4
        /*0000*/ 	.byte	0x04, 0x37
        /*0002*/ 	.short	(.L_90 - .L_89)
.L_89:
        /*0004*/ 	.word	0x00000082


	//----- nvinfo : EIATTR_KPARAM_INFO
	.align		4
.L_90:
        /*0008*/ 	.byte	0x04, 0x17
        /*000a*/ 	.short	(.L_92 - .L_91)
.L_91:
        /*000c*/ 	.word	0x00000000
        /*0010*/ 	.short	0x0000
        /*0012*/ 	.short	0x0000
        /*0014*/ 	.byte	0x00, 0xf0, 0x61, 0x10


	//----- nvinfo : EIATTR_SPARSE_MMA_MASK
	.align		4
.L_92:
        /*0018*/ 	.byte	0x03, 0x50
        /*001a*/ 	.short	0x0000


	//----- nvinfo : EIATTR_MAXREG_COUNT
	.align		4
        /*001c*/ 	.byte	0x03, 0x1b
        /*001e*/ 	.short	0x00ff


	//----- nvinfo : EIATTR_MERCURY_ISA_VERSION
	.align		4
        /*0020*/ 	.byte	0x03, 0x5f
        /*0022*/ 	.short	0x0101


	//----- nvinfo : EIATTR_EXIT_INSTR_OFFSETS
	.align		4
        /*0024*/ 	.byte	0x04, 0x1c
        /*0026*/ 	.short	(.L_94 - .L_93)


	//   ....[0]....
.L_93:
        /*0028*/ 	.word	0x00000010


	//----- nvinfo : EIATTR_MAX_THREADS
	.align		4
.L_94:
        /*002c*/ 	.byte	0x04, 0x05
        /*002e*/ 	.short	(.L_96 - .L_95)
.L_95:
        /*0030*/ 	.word	0x00000080
        /*0034*/ 	.word	0x00000001
        /*0038*/ 	.word	0x00000001


	//----- nvinfo : EIATTR_CBANK_PARAM_SIZE
	.align		4
.L_96:
        /*003c*/ 	.byte	0x03, 0x19
        /*003e*/ 	.short	0x0418


	//----- nvinfo : EIATTR_PARAM_CBANK
	.align		4
        /*0040*/ 	.byte	0x04, 0x0a
        /*0042*/ 	.short	(.L_98 - .L_97)
	.align		4
.L_97:
        /*0044*/ 	.word	index@(.nv.constant0._ZN7cutlass13device_kernelIN5flash19enable_sm80_to_sm89INS1_16FlashAttnFwdSm80INS1_25CollectiveMainloopFwdSm80ILi4ELi1ELb0EN4cute5tupleIJNS5_1CILi128EEENS7_ILi112EEENS7_ILi64EEEEEELi64ENS_10bfloat16_tEfNS_4arch4Sm80ELb0ELb0ELb1ELb1ELb0ELb1ELb1ELb0EEENS1_21CollectiveEpilogueFwdINS6_IJS8_SA_S9_EEENS6_IJNS7_ILi1EEESI_SI_EEESC_SE_Li128ELb1ELb1ELb0ELb0EEENS1_19SingleTileSchedulerILb1ELb0ELb1ELi128EEEEEEEEEvNT_6ParamsE)
        /*0048*/ 	.short	0x0210
        /*004a*/ 	.short	0x0418


	//----- nvinfo : EIATTR_SW_WAR
	.align		4
.L_98:
        /*004c*/ 	.byte	0x04, 0x36
        /*004e*/ 	.short	(.L_100 - .L_99)
.L_99:
        /*0050*/ 	.word	0x00000008
.L_100:


//--------------------- .nv.info._ZN7cutlass13device_kernelIN5flash19enable_sm80_to_sm89INS1_16FlashAttnFwdSm80INS1_25CollectiveMainloopFwdSm80ILi4ELi1ELb0EN4cute5tupleIJNS5_1CILi128EEENS7_ILi96EEENS7_ILi64EEEEEELi64ENS_10bfloat16_tEfNS_4arch4Sm80ELb0ELb1ELb1ELb0ELb0ELb0ELb1ELb0EEENS1_21CollectiveEpilogueFwdINS6_IJS8_SA_S9_EEENS6_IJNS7_ILi1EEESI_SI_EEESC_SE_Li128ELb0ELb1ELb0ELb0EEENS1_19SingleTileSchedulerILb0ELb0ELb1ELi128EEEEEEEEEvNT_6ParamsE --------------------------
	.section	.nv.info._ZN7cutlass13device_kernelIN5flash19enable_sm80_to_sm89INS1_16FlashAttnFwdSm80INS1_25CollectiveMainloopFwdSm80ILi4ELi1ELb0EN4cute5tupleIJNS5_1CILi128EEENS7_ILi96EEENS7_ILi64EEEEEELi64ENS_10bfloat16_tEfNS_4arch4Sm80ELb0ELb1ELb1ELb0ELb0ELb0ELb1ELb0EEENS1_21CollectiveEpilogueFwdINS6_IJS8_SA_S9_EEENS6_IJNS7_ILi1EEESI_SI_EEESC_SE_Li128ELb0ELb1ELb0ELb0EEENS1_19SingleTileSchedulerILb0ELb0ELb1ELi128EEEEEEEEEvNT_6ParamsE,"",@"SHT_CUDA_INFO"
	.sectionflags	@""
	.align	4


	//----- nvinfo : EIATTR_CUDA_API_VERSION
	.align		4
        /*0000*/ 	.byte	0x04, 0x37
        /*0002*/ 	.short	(.L_102 - .L_101)
.L_101:
        /*0004*/ 	.word	0x00000082


	//----- nvinfo : EIATTR_KPARAM_INFO
	.align		4
.L_102:
        /*0008*/ 	.byte	0x04, 0x17
        /*000a*/ 	.short	(.L_104 - .L_103)
.L_103:
        /*000c*/ 	.word	0x00000000
        /*0010*/ 	.short	0x0000
        /*0012*/ 	.short	0x0000
        /*0014*/ 	.byte	0x00, 0xf0, 0x61, 0x10


	//----- nvinfo : EIATTR_SPARSE_MMA_MASK
	.align		4
.L_104:
        /*0018*/ 	.byte	0x03, 0x50
        /*001a*/ 	.short	0x0000


	//----- nvinfo : EIATTR_MAXREG_COUNT
	.align		4
        /*001c*/ 	.byte	0x03, 0x1b
        /*001e*/ 	.short	0x00ff


	//----- nvinfo : EIATTR_MERCURY_ISA_VERSION
	.align		4
        /*0020*/ 	.byte	0x03, 0x5f
        /*0022*/ 	.short	0x0101


	//----- nvinfo : EIATTR_EXIT_INSTR_OFFSETS
	.align		4
        /*0024*/ 	.byte	0x04, 0x1c
        /*0026*/ 	.short	(.L_106 - .L_105)


	//   ....[0]....
.L_105:
        /*0028*/ 	.word	0x00000010


	//----- nvinfo : EIATTR_MAX_THREADS
	.align		4
.L_106:
        /*002c*/ 	.byte	0x04, 0x05
        /*002e*/ 	.short	(.L_108 - .L_107)
.L_107:
        /*0030*/ 	.word	0x00000080
        /*0034*/ 	.word	0x00000001
        /*0038*/ 	.word	0x00000001


	//----- nvinfo : EIATTR_CBANK_PARAM_SIZE
	.align		4
.L_108:
        /*003c*/ 	.byte	0x03, 0x19
        /*003e*/ 	.short	0x0418


	//----- nvinfo : EIATTR_PARAM_CBANK
	.align		4
        /*0040*/ 	.byte	0x04, 0x0a
        /*0042*/ 	.short	(.L_110 - .L_109)
	.align		4
.L_109:
        /*0044*/ 	.word	index@(.nv.constant0._ZN7cutlass13device_kernelIN5flash19enable_sm80_to_sm89INS1_16FlashAttnFwdSm80INS1_25CollectiveMainloopFwdSm80ILi4ELi1ELb0EN4cute5tupleIJNS5_1CILi128EEENS7_ILi96EEENS7_ILi64EEEEEELi64ENS_10bfloat16_tEfNS_4arch4Sm80ELb0ELb1ELb1ELb0ELb0ELb0ELb1ELb0EEENS1_21CollectiveEpilogueFwdINS6_IJS8_SA_S9_EEENS6_IJNS7_ILi1EEESI_SI_EEESC_SE_Li128ELb0ELb1ELb0ELb0EEENS1_19SingleTileSchedulerILb0ELb0ELb1ELi128EEEEEEEEEvNT_6ParamsE)
        /*0048*/ 	.short	0x0210
        /*004a*/ 	.short	0x0418


	//----- nvinfo : EIATTR_SW_WAR
	.align		4
.L_110:
        /*004c*/ 	.byte	0x04, 0x36
        /*004e*/ 	.short	(.L_112 - .L_111)
.L_111:
        /*0050*/ 	.word	0x00000008
.L_112:


//--------------------- .nv.info._ZN7cutlass13device_kernelIN5flash19enable_sm80_to_sm89INS1_16FlashAttnFwdSm80INS1_25CollectiveMainloopFwdSm80ILi4ELi1ELb0EN4cute5tupleIJNS5_1CILi128EEENS7_ILi96EEENS7_ILi64EEEEEELi64ENS_10bfloat16_tEfNS_4arch4Sm80ELb0ELb1ELb1ELb1ELb0ELb0ELb1ELb0EEENS1_21CollectiveEpilogueFwdINS6_IJS8_SA_S9_EEENS6_IJNS7_ILi1EEESI_SI_EEESC_SE_Li128ELb1ELb1ELb0ELb0EEENS1_19SingleTileSchedulerILb1ELb0ELb1ELi128EEEEEEEEEvNT_6ParamsE --------------------------
	.section	.nv.info._ZN7cutlass13device_kernelIN5flash19enable_sm80_to_sm89INS1_16FlashAttnFwdSm80INS1_25CollectiveMainloopFwdSm80ILi4ELi1ELb0EN4cute5tupleIJNS5_1CILi128EEENS7_ILi96EEENS7_ILi64EEEEEELi64ENS_10bfloat16_tEfNS_4arch4Sm80ELb0ELb1ELb1ELb1ELb0ELb0ELb1ELb0EEENS1_21CollectiveEpilogueFwdINS6_IJS8_SA_S9_EEENS6_IJNS7_ILi1EEESI_SI_EEESC_SE_Li128ELb1ELb1ELb0ELb0EEENS1_19SingleTileSchedulerILb1ELb0ELb1ELi128EEEEEEEEEvNT_6ParamsE,"",@"SHT_CUDA_INFO"
	.sectionflags	@""
	.align	4


	//----- nvinfo : EIATTR_CUDA_API_VERSION
	.align		4
        /*0000*/ 	.byte	0x04, 0x37
        /*0002*/ 	.short	(.L_114 - .L_113)
.L_113:
        /*0004*/ 	.word	0x00000082


	//----- nvinfo : EIATTR_KPARAM_INFO
	.align		4
.L_114:
        /*0008*/ 	.byte	0x04, 0x17
        /*000a*/ 	.short	(.L_116 - .L_115)
.L_115:
        /*000c*/ 	.word	0x00000000
        /*0010*/ 	.short	0x0000
        /*0012*/ 	.short	0x0000
        /*0014*/ 	.byte	0x00, 0xf0, 0x61, 0x10


	//----- nvinfo : EIATTR_SPARSE_MMA_MASK
	.align		4
.L_116:
        /*0018*/ 	.byte	0x03, 0x50
        /*001a*/ 	.short	0x0000


	//----- nvinfo : EIATTR_MAXREG_COUNT
	.align		4
        /*001c*/ 	.byte	0x03, 0x1b
        /*001e*/ 	.short	0x00ff


	//----- nvinfo : EIATTR_MERCURY_ISA_VERSION
	.align		4
        /*0020*/ 	.byte	0x03, 0x5f
        /*0022*/ 	.short	0x0101


	//----- nvinfo : EIATTR_EXIT_INSTR_OFFSETS
	.align		4
        /*0024*/ 	.byte	0x04, 0x1c
        /*0026*/ 	.short	(.L_118 - .L_117)


	//   ....[0]....
.L_117:
        /*0028*/ 	.word	0x00000010


	//----- nvinfo : EIATTR_MAX_THREADS
	.align		4
.L_118:
        /*002c*/ 	.byte	0x04, 0x05
        /*002e*/ 	.short	(.L_120 - .L_119)
.L_119:
        /*0030*/ 	.word	0x00000080
        /*0034*/ 	.word	0x00000001
        /*0038*/ 	.word	0x00000001


	//----- nvinfo : EIATTR_CBANK_PARAM_SIZE
	.align		4
.L_120:
        /*003c*/ 	.byte	0x03, 0x19
        /*003e*/ 	.short	0x0418


	//----- nvinfo : EIATTR_PARAM_CBANK
	.align		4
        /*0040*/ 	.byte	0x04, 0x0a
        /*0042*/ 	.short	(.L_122 - .L_121)
	.align		4
.L_121:
        /*0044*/ 	.word	index@(.nv.constant0._ZN7cutlass13device_kernelIN5flash19enable_sm80_to_sm89INS1_16FlashAttnFwdSm80INS1_25CollectiveMainloopFwdSm80ILi4ELi1ELb0EN4cute5tupleIJNS5_1CILi128EEENS7_ILi96EEENS7_ILi64EEEEEELi64ENS_10bfloat16_tEfNS_4arch4Sm80ELb0ELb1ELb1ELb1ELb0ELb0ELb1ELb0EEENS1_21CollectiveEpilogueFwdINS6_IJS8_SA_S9_EEENS6_IJNS7_ILi1EEESI_SI_EEESC_SE_Li128ELb1ELb1ELb0ELb0EEENS1_19SingleTileSchedulerILb1ELb0ELb1ELi128EEEEEEEEEvNT_6ParamsE)
        /*0048*/ 	.short	0x0210
        /*004a*/ 	.short	0x0418


	//----- nvinfo : EIATTR_SW_WAR
	.align		4
.L_122:
        /*004c*/ 	.byte	0x04, 0x36
        /*004e*/ 	.short	(.L_124 - .L_123)
.L_123:
        /*0050*/ 	.word	0x00000008
.L_124:


//--------------------- .nv.info._ZN7cutlass13device_kernelIN5flash19enable_sm80_to_sm89INS1_16FlashAttnFwdSm80INS1_25CollectiveMainloopFwdSm80ILi4ELi1ELb0EN4cute5tupleIJNS5_1CILi128EEENS7_ILi96EEENS7_ILi64EEEEEELi64ENS_10bfloat16_tEfNS_4arch4Sm80ELb0ELb1ELb1ELb1ELb0ELb1ELb1ELb0EEENS1_21CollectiveEpilogueFwdINS6_IJS8_SA_S9_EEENS6_IJNS7_ILi1EEESI_SI_EEESC_SE_Li128ELb1ELb1ELb0ELb0EEENS1_19SingleTileSchedulerILb1ELb0ELb1ELi128EEEEEEEEEvNT_6ParamsE --------------------------
	.section	.nv.info._ZN7cutlass13device_kernelIN5flash19enable_sm80_to_sm89INS1_16FlashAttnFwdSm80INS1_25CollectiveMainloopFwdSm80ILi4ELi1ELb0EN4cute5tupleIJNS5_1CILi128EEENS7_ILi96EEENS7_ILi64EEEEEELi64ENS_10bfloat16_tEfNS_4arch4Sm80ELb0ELb1ELb1ELb1ELb0ELb1ELb1ELb0EEENS1_21CollectiveEpilogueFwdINS6_IJS8_SA_S9_EEENS6_IJNS7_ILi1EEESI_SI_EEESC_SE_Li128ELb1ELb1ELb0ELb0EEENS1_19SingleTileSchedulerILb1ELb0ELb1ELi128EEEEEEEEEvNT_6ParamsE,"",@"SHT_CUDA_INFO"
	.sectionflags	@""
	.align	4


	//----- nvinfo : EIATTR_CUDA_API_VERSION
	.align		4
        /*0000*/ 	.byte	0x04, 0x37
        /*0002*/ 	.short	(.L_126 - .L_125)
.L_125:
        /*0004*/ 	.word	0x00000082


	//----- nvinfo : EIATTR_KPARAM_INFO
	.align		4
.L_126:
        /*0008*/ 	.byte	0x04, 0x17
        /*000a*/ 	.short	(.L_128 - .L_127)
.L_127:
        /*000c*/ 	.word	0x00000000
        /*0010*/ 	.short	0x0000
        /*0012*/ 	.short	0x0000
        /*0014*/ 	.byte	0x00, 0xf0, 0x61, 0x10


	//----- nvinfo : EIATTR_SPARSE_MMA_MASK
	.align		4
.L_128:
        /*0018*/ 	.byte	0x03, 0x50
        /*001a*/ 	.short	0x0000


	//----- nvinfo : EIATTR_MAXREG_COUNT
	.align		4
        /*001c*/ 	.byte	0x03, 0x1b
        /*001e*/ 	.short	0x00ff


	//----- nvinfo : EIATTR_MERCURY_ISA_VERSION
	.align		4
        /*0020*/ 	.byte	0x03, 0x5f
        /*0022*/ 	.short	0x0101


	//----- nvinfo : EIATTR_EXIT_INSTR_OFFSETS
	.align		4
        /*0024*/ 	.byte	0x04, 0x1c
        /*0026*/ 	.short	(.L_130 - .L_129)


	//   ....[0]....
.L_129:
        /*0028*/ 	.word	0x00000010


	//----- nvinfo : EIATTR_MAX_THREADS
	.align		4
.L_130:
        /*002c*/ 	.byte	0x04, 0x05
        /*002e*/ 	.short	(.L_132 - .L_131)
.L_131:
        /*0030*/ 	.word	0x00000080
        /*0034*/ 	.word	0x00000001
        /*0038*/ 	.word	0x00000001


	//----- nvinfo : EIATTR_CBANK_PARAM_SIZE
	.align		4
.L_132:
        /*003c*/ 	.byte	0x03, 0x19
        /*003e*/ 	.short	0x0418


	//----- nvinfo : EIATTR_PARAM_CBANK
	.align		4
        /*0040*/ 	.byte	0x04, 0x0a
        /*0042*/ 	.short	(.L_134 - .L_133)
	.align		4
.L_133:
        /*0044*/ 	.word	index@(.nv.constant0._ZN7cutlass13device_kernelIN5flash19enable_sm80_to_sm89INS1_16FlashAttnFwdSm80INS1_25CollectiveMainloopFwdSm80ILi4ELi1ELb0EN4cute5tupleIJNS5_1CILi128EEENS7_ILi96EEENS7_ILi64EEEEEELi64ENS_10bfloat16_tEfNS_4arch4Sm80ELb0ELb1ELb1ELb1ELb0ELb1ELb1ELb0EEENS1_21CollectiveEpilogueFwdINS6_IJS8_SA_S9_EEENS6_IJNS7_ILi1EEESI_SI_EEESC_SE_Li128ELb1ELb1ELb0ELb0EEENS1_19SingleTileSchedulerILb1ELb0ELb1ELi128EEEEEEEEEvNT_6ParamsE)
        /*0048*/ 	.short	0x0210
        /*004a*/ 	.short	0x0418


	//----- nvinfo : EIATTR_SW_WAR
	.align		4
.L_134:
        /*004c*/ 	.byte	0x04, 0x36
        /*004e*/ 	.short	(.L_136 - .L_135)
.L_135:
        /*0050*/ 	.word	0x00000008
.L_136:


//--------------------- .nv.info._ZN7cutlass13device_kernelIN5flash19enable_sm80_to_sm89INS1_16FlashAttnFwdSm80INS1_25CollectiveMainloopFwdSm80ILi4ELi1ELb0EN4cute5tupleIJNS5_1CILi128EEENS7_ILi112EEENS7_ILi64EEEEEELi64ENS_10bfloat16_tEfNS_4arch4Sm80ELb1ELb0ELb1ELb0ELb0ELb0ELb1ELb0EEENS1_21CollectiveEpilogueFwdINS6_IJS8_SA_S9_EEENS6_IJNS7_ILi1EEESI_SI_EEESC_SE_Li128ELb0ELb1ELb0ELb0EEENS1_30DynamicPersistentTileSchedulerILi128ELi128ELb0ELb1ELb0EEEEEEEEEvNT_6ParamsE --------------------------
	.section	.nv.info._ZN7cutlass13device_kernelIN5flash19enable_sm80_to_sm89INS1_16FlashAttnFwdSm80INS1_25CollectiveMainloopFwdSm80ILi4ELi1ELb0EN4cute5tupleIJNS5_1CILi128EEENS7_ILi112EEENS7_ILi64EEEEEELi64ENS_10bfloat16_tEfNS_4arch4Sm80ELb1ELb0ELb1ELb0ELb0ELb0ELb1ELb0EEENS1_21CollectiveEpilogueFwdINS6_IJS8_SA_S9_EEENS6_IJNS7_ILi1EEESI_SI_EEESC_SE_Li128ELb0ELb1ELb0ELb0EEENS1_30DynamicPersistentTileSchedulerILi128ELi128ELb0ELb1ELb0EEEEEEEEEvNT_6ParamsE,"",@"SHT_CUDA_INFO"
	.sectionflags	@""
	.align	4


	//----- nvinfo : EIATTR_CUDA_API_VERSION
	.align		4
        /*0000*/ 	.byte	0x04, 0x37
        /*0002*/ 	.short	(.L_138 - .L_137)
.L_137:
        /*0004*/ 	.word	0x00000082


	//----- nvinfo : EIATTR_KPARAM_INFO
	.align		4
.L_138:
        /*0008*/ 	.byte	0x04, 0x17
        /*000a*/ 	.short	(.L_140 - .L_139)
.L_139:
        /*000c*/ 	.word	0x00000000
        /*0010*/ 	.short	0x0000
        /*0012*/ 	.short	0x0000
        /*0014*/ 	.byte	0x00, 0xf0, 0xa1, 0x10


	//----- nvinfo : EIATTR_SPARSE_MMA_MASK
	.align		4
.L_140:
        /*0018*/ 	.byte	0x03, 0x50
        /*001a*/ 	.short	0x0000


	//----- nvinfo : EIATTR_MAXREG_COUNT
	.align		4
        /*001c*/ 	.byte	0x03, 0x1b
        /*001e*/ 	.short	0x00ff


	//----- nvinfo : EIATTR_MERCURY_ISA_VERSION
	.align		4
        /*0020*/ 	.byte	0x03, 0x5f
        /*0022*/ 	.short	0x0101


	//----- nvinfo : EIATTR_EXIT_INSTR_OFFSETS
	.align		4
        /*0024*/ 	.byte	0x04, 0x1c
        /*0026*/ 	.short	(.L_142 - .L_141)


	//   ....[0]....
.L_141:
        /*0028*/ 	.word	0x00000010


	//----- nvinfo : EIATTR_MAX_THREADS
	.align		4
.L_142:
        /*002c*/ 	.byte	0x04, 0x05
        /*002e*/ 	.short	(.L_144 - .L_143)
.L_143:
        /*0030*/ 	.word	0x00000080
        /*0034*/ 	.word	0x00000001
        /*0038*/ 	.word	0x00000001


	//----- nvinfo : EIATTR_CBANK_PARAM_SIZE
	.align		4
.L_144:
        /*003c*/ 	.byte	0x03, 0x19
        /*003e*/ 	.short	0x0428


	//----- nvinfo : EIATTR_PARAM_CBANK
	.align		4
        /*0040*/ 	.byte	0x04, 0x0a
        /*0042*/ 	.short	(.L_146 - .L_145)
	.align		4
.L_145:
        /*0044*/ 	.word	index@(.nv.constant0._ZN7cutlass13device_kernelIN5flash19enable_sm80_to_sm89INS1_16FlashAttnFwdSm80INS1_25CollectiveMainloopFwdSm80ILi4ELi1ELb0EN4cute5tupleIJNS5_1CILi128EEENS7_ILi112EEENS7_ILi64EEEEEELi64ENS_10bfloat16_tEfNS_4arch4Sm80ELb1ELb0ELb1ELb0ELb0ELb0ELb1ELb0EEENS1_21CollectiveEpilogueFwdINS6_IJS8_SA_S9_EEENS6_IJNS7_ILi1EEESI_SI_EEESC_SE_Li128ELb0ELb1ELb0ELb0EEENS1_30DynamicPersistentTileSchedulerILi128ELi128ELb0ELb1ELb0EEEEEEEEEvNT_6ParamsE)
        /*0048*/ 	.short	0x0210
        /*004a*/ 	.short	0x0428


	//----- nvinfo : EIATTR_SW_WAR
	.align		4
.L_146:
        /*004c*/ 	.byte	0x04, 0x36
        /*004e*/ 	.short	(.L_148 - .L_147)
.L_147:
        /*0050*/ 	.word	0x00000008
.L_148:


//--------------------- .nv.info._ZN7cutlass13device_kernelIN5flash19enable_sm80_to_sm89INS1_16FlashAttnFwdSm80INS1_25CollectiveMainloopFwdSm80ILi4ELi1ELb0EN4cute5tupleIJNS5_1CILi128EEENS7_ILi112EEENS7_ILi64EEEEEELi64ENS_10bfloat16_tEfNS_4arch4Sm80ELb1ELb0ELb1ELb1ELb0ELb0ELb1ELb0EEENS1_21CollectiveEpilogueFwdINS6_IJS8_SA_S9_EEENS6_IJNS7_ILi1EEESI_SI_EEESC_SE_Li128ELb1ELb1ELb0ELb0EEENS1_19SingleTileSchedulerILb1ELb0ELb1ELi128EEEEEEEEEvNT_6ParamsE --------------------------
	.section	.nv.info._ZN7cutlass13device_kernelIN5flash19enable_sm80_to_sm89INS1_16FlashAttnFwdSm80INS1_25CollectiveMainloopFwdSm80ILi4ELi1ELb0EN4cute5tupleIJNS5_1CILi128EEENS7_ILi112EEENS7_ILi64EEEEEELi64ENS_10bfloat16_tEfNS_4arch4Sm80ELb1ELb0ELb1ELb1ELb0ELb0ELb1ELb0EEENS1_21CollectiveEpilogueFwdINS6_IJS8_SA_S9_EEENS6_IJNS7_ILi1EEESI_SI_EEESC_SE_Li128ELb1ELb1ELb0ELb0EEENS1_19SingleTileSchedulerILb1ELb0ELb1ELi128EEEEEEEEEvNT_6ParamsE,"",@"SHT_CUDA_INFO"
	.sectionflags	@""
	.align	4


	//----- nvinfo : EIATTR_CUDA_API_VERSION
	.align		4
        /*0000*/ 	.byte	0x04, 0x37
        /*0002*/ 	.short	(.L_150 - .L_149)
.L_149:
        /*0004*/ 	.word	0x00000082


	//----- nvinfo : EIATTR_KPARAM_INFO
	.align		4
.L_150:
        /*0008*/ 	.byte	0x04, 0x17
        /*000a*/ 	.short	(.L_152 - .L_151)
.L_151:
        /*000c*/ 	.word	0x00000000
        /*0010*/ 	.short	0x0000
        /*0012*/ 	.short	0x0000
        /*0014*/ 	.byte	0x00, 0xf0, 0x61, 0x10


	//----- nvinfo : EIATTR_SPARSE_MMA_MASK
	.align		4
.L_152:
        /*0018*/ 	.byte	0x03, 0x50
        /*001a*/ 	.short	0x0000


	//----- nvinfo : EIATTR_MAXREG_COUNT
	.align		4
        /*001c*/ 	.byte	0x03, 0x1b
        /*001e*/ 	.short	0x00ff


	//----- nvinfo : EIATTR_MERCURY_ISA_VERSION
	.align		4
        /*0020*/ 	.byte	0x03, 0x5f
        /*0022*/ 	.short	0x0101


	//----- nvinfo : EIATTR_EXIT_INSTR_OFFSETS
	.align		4
        /*0024*/ 	.byte	0x04, 0x1c
        /*0026*/ 	.short	(.L_154 - .L_153)


	//   ....[0]....
.L_153:
        /*0028*/ 	.word	0x00000010


	//----- nvinfo : EIATTR_MAX_THREADS
	.align		4
.L_154:
        /*002c*/ 	.byte	0x04, 0x05
        /*002e*/ 	.short	(.L_156 - .L_155)
.L_155:
        /*0030*/ 	.word	0x00000080
        /*0034*/ 	.word	0x00000001
        /*0038*/ 	.word	0x00000001


	//----- nvinfo : EIATTR_CBANK_PARAM_SIZE
	.align		4
.L_156:
        /*003c*/ 	.byte	0x03, 0x19
        /*003e*/ 	.short	0x0418


	//----- nvinfo : EIATTR_PARAM_CBANK
	.align		4
        /*0040*/ 	.byte	0x04, 0x0a
        /*0042*/ 	.short	(.L_158 - .L_157)
	.align		4
.L_157:
        /*0044*/ 	.word	index@(.nv.constant0._ZN7cutlass13device_kernelIN5flash19enable_sm80_to_sm89INS1_16FlashAttnFwdSm80INS1_25CollectiveMainloopFwdSm80ILi4ELi1ELb0EN4cute5tupleIJNS5_1CILi128EEENS7_ILi112EEENS7_ILi64EEEEEELi64ENS_10bfloat16_tEfNS_4arch4Sm80ELb1ELb0ELb1ELb1ELb0ELb0ELb1ELb0EEENS1_21CollectiveEpilogueFwdINS6_IJS8_SA_S9_EEENS6_IJNS7_ILi1EEESI_SI_EEESC_SE_Li128ELb1ELb1ELb0ELb0EEENS1_19SingleTileSchedulerILb1ELb0ELb1ELi128EEEEEEEEEvNT_6ParamsE)
        /*0048*/ 	.short	0x0210
        /*004a*/ 	.short	0x0418


	//----- nvinfo : EIATTR_SW_WAR
	.align		4
.L_158:
        /*004c*/ 	.byte	0x04, 0x36
        /*004e*/ 	.short	(.L_160 - .L_159)
.L_159:
        /*0050*/ 	.word	0x00000008
.L_160:


//--------------------- .nv.info._ZN7cutlass13device_kernelIN5flash19enable_sm80_to_sm89INS1_16FlashAttnFwdSm80INS1_25CollectiveMainloopFwdSm80ILi4ELi1ELb0EN4cute5tupleIJNS5_1CILi128EEENS7_ILi112EEENS7_ILi64EEEEEELi64ENS_10bfloat16_tEfNS_4arch4Sm80ELb1ELb0ELb1ELb1ELb0ELb1ELb1ELb0EEENS1_21CollectiveEpilogueFwdINS6_IJS8_SA_S9_EEENS6_IJNS7_ILi1EEESI_SI_EEESC_SE_Li128ELb1ELb1ELb0ELb0EEENS1_19SingleTileSchedulerILb1ELb0ELb1ELi128EEEEEEEEEvNT_6ParamsE --------------------------
	.section	.nv.info._ZN7cutlass13device_kernelIN5flash19enable_sm80_to_sm89INS1_16FlashAttnFwdSm80INS1_25CollectiveMainloopFwdSm80ILi4ELi1ELb0EN4cute5tupleIJNS5_1CILi128EEENS7_ILi112EEENS7_ILi64EEEEEELi64ENS_10bfloat16_tEfNS_4arch4Sm80ELb1ELb0ELb1ELb1ELb0ELb1ELb1ELb0EEENS1_21CollectiveEpilogueFwdINS6_IJS8_SA_S9_EEENS6_IJNS7_ILi1EEESI_SI_EEESC_SE_Li128ELb1ELb1ELb0ELb0EEENS1_19SingleTileSchedulerILb1ELb0ELb1ELi128EEEEEEEEEvNT_6ParamsE,"",@"SHT_CUDA_INFO"
	.sectionflags	@""
	.align	4


	//----- nvinfo : EIATTR_CUDA_API_VERSION
	.align		4
        /*0000*/ 	.byte	0x04, 0x37
        /*0002*/ 	.short	(.L_162 - .L_161)
.L_161:
        /*0004*/ 	.word	0x00000082


	//----- nvinfo : EIATTR_KPARAM_INFO
	.align		4
.L_162:
        /*0008*/ 	.byte	0x04, 0x17
        /*000a*/ 	.short	(.L_164 - .L_163)
.L_163:
        /*000c*/ 	.word	0x00000000
        /*0010*/ 	.short	0x0000
        /*0012*/ 	.short	0x0000
        /*0014*/ 	.byte	0x00, 0xf0, 0x61, 0x10


	//----- nvinfo : EIATTR_SPARSE_MMA_MASK
	.align		4
.L_164:
        /*0018*/ 	.byte	0x03, 0x50
        /*001a*/ 	.short	0x0000


	//----- nvinfo : EIATTR_MAXREG_COUNT
	.align		4
        /*001c*/ 	.byte	0x03, 0x1b
        /*001e*/ 	.short	0x00ff


	//----- nvinfo : EIATTR_MERCURY_ISA_VERSION
	.align		4
        /*0020*/ 	.byte	0x03, 0x5f
        /*0022*/ 	.short	0x0101


	//----- nvinfo : EIATTR_EXIT_INSTR_OFFSETS
	.align		4
        /*0024*/ 	.byte	0x04, 0x1c
        /*0026*/ 	.short	(.L_166 - .L_165)


	//   ....[0]....
.L_165:
        /*0028*/ 	.word	0x00000010


	//----- nvinfo : EIATTR_MAX_THREADS
	.align		4
.L_166:
        /*002c*/ 	.byte	0x04, 0x05
        /*002e*/ 	.short	(.L_168 - .L_167)
.L_167:
        /*0030*/ 	.word	0x00000080
        /*0034*/ 	.word	0x00000001
        /*0038*/ 	.word	0x00000001


	//----- nvinfo : EIATTR_CBANK_PARAM_SIZE
	.align		4
.L_168:
        /*003c*/ 	.byte	0x03, 0x19
        /*003e*/ 	.short	0x0418


	//----- nvinfo : EIATTR_PARAM_CBANK
	.align		4
        /*0040*/ 	.byte	0x04, 0x0a
        /*0042*/ 	.short	(.L_170 - .L_169)
	.align		4
.L_169:
        /*0044*/ 	.word	index@(.nv.constant0._ZN7cutlass13device_kernelIN5flash19enable_sm80_to_sm89INS1_16FlashAttnFwdSm80INS1_25CollectiveMainloopFwdSm80ILi4ELi1ELb0EN4cute5tupleIJNS5_1CILi128EEENS7_ILi112EEENS7_ILi64EEEEEELi64ENS_10bfloat16_tEfNS_4arch4Sm80ELb1ELb0ELb1ELb1ELb0ELb1ELb1ELb0EEENS1_21CollectiveEpilogueFwdINS6_IJS8_SA_S9_EEENS6_IJNS7_ILi1EEESI_SI_EEESC_SE_Li128ELb1ELb1ELb0ELb0EEENS1_19SingleTileSchedulerILb1ELb0ELb1ELi128EEEEEEEEEvNT_6ParamsE)
        /*0048*/ 	.short	0x0210
        /*004a*/ 	.short	0x0418


	//----- nvinfo : EIATTR_SW_WAR
	.align		4
.L_170:
        /*004c*/ 	.byte	0x04, 0x36
        /*004e*/ 	.short	(.L_172 - .L_171)
.L_171:
        /*0050*/ 	.word	0x00000008
.L_172:


//--------------------- .nv.callgraph             --------------------------
	.section	.nv.callgraph,"",@"SHT_CUDA_CALLGRAPH"
	.align	4
	.sectionentsize	8
	.align		4
        /*0000*/ 	.word	0x00000000
	.align		4
        /*0004*/ 	.word	0xffffffff
	.align		4
        /*0008*/ 	.word	0x00000000
	.align		4
        /*000c*/ 	.word	0xfffffffe
	.align		4
        /*0010*/ 	.word	0x00000000
	.align		4
        /*0014*/ 	.word	0xfffffffd
	.align		4
        /*0018*/ 	.word	0x00000000
	.align		4
        /*001c*/ 	.word	0xfffffffc


//--------------------- .nv.constant4             --------------------------
	.section	.nv.constant4,"a",@progbits
	.align	8
	.align		8
.nv.constant4:
        /*0000*/ 	.dword	_ZN73_INTERNAL_1f623742_37_flash_fwd_hdim64_bf16_softcap_sm80_cu_d53ad458_35784cuda3std3__45__cpo5beginE
	.align		8
        /*0008*/ 	.dword	_ZN73_INTERNAL_1f623742_37_flash_fwd_hdim64_bf16_softcap_sm80_cu_d53ad458_35784cuda3std3__45__cpo3endE
	.align		8
        /*0010*/ 	.dword	_ZN73_INTERNAL_1f623742_37_flash_fwd_hdim64_bf16_softcap_sm80_cu_d53ad458_35784cuda3std3__45__cpo6cbeginE
	.align		8
        /*0018*/ 	.dword	_ZN73_INTERNAL_1f623742_37_flash_fwd_hdim64_bf16_softcap_sm80_cu_d53ad458_35784cuda3std3__45__cpo4cendE
	.align		8
        /*0020*/ 	.dword	_ZN73_INTERNAL_1f623742_37_flash_fwd_hdim64_bf16_softcap_sm80_cu_d53ad458_35784cuda3std3__475_GLOBAL__N__1f623742_37_flash_fwd_hdim64_bf16_softcap_sm80_cu_d53ad458_35786ignoreE
	.align		8
        /*0028*/ 	.dword	_ZN73_INTERNAL_1f623742_37_flash_fwd_hdim64_bf16_softcap_sm80_cu_d53ad458_35784cuda3std3__419piecewise_constructE
	.align		8
        /*0030*/ 	.dword	_ZN73_INTERNAL_1f623742_37_flash_fwd_hdim64_bf16_softcap_sm80_cu_d53ad458_35784cuda3std3__48in_placeE
	.align		8
        /*0038*/ 	.dword	_ZN73_INTERNAL_1f623742_37_flash_fwd_hdim64_bf16_softcap_sm80_cu_d53ad458_35784cuda3std6ranges3__45__cpo4swapE
	.align		8
        /*0040*/ 	.dword	_ZN73_INTERNAL_1f623742_37_flash_fwd_hdim64_bf16_softcap_sm80_cu_d53ad458_35784cuda3std6ranges3__45__cpo9iter_moveE
	.align		8
        /*0048*/ 	.dword	_ZN73_INTERNAL_1f623742_37_flash_fwd_hdim64_bf16_softcap_sm80_cu_d53ad458_35784cute7productE
	.align		8
        /*0050*/ 	.dword	_ZN73_INTERNAL_1f623742_37_flash_fwd_hdim64_bf16_softcap_sm80_cu_d53ad458_35784cute1_E


//--------------------- .text._ZN7cutlass13device_kernelIN5flash19enable_sm80_to_sm89INS1_16FlashAttnFwdSm80INS1_25CollectiveMainloopFwdSm80ILi4ELi1ELb0EN4cute5tupleIJNS5_1CILi128EEENS7_ILi112EEENS7_ILi64EEEEEELi64ENS_10bfloat16_tEfNS_4arch4Sm80ELb0ELb0ELb1ELb0ELb0ELb0ELb1ELb0EEENS1_21CollectiveEpilogueFwdINS6_IJS8_SA_S9_EEENS6_IJNS7_ILi1EEESI_SI_EEESC_SE_Li128ELb0ELb1ELb0ELb0EEENS1_19SingleTileSchedulerILb0ELb0ELb1ELi128EEEEEEEEEvNT_6ParamsE --------------------------
	.section	.text._ZN7cutlass13device_kernelIN5flash19enable_sm80_to_sm89INS1_16FlashAttnFwdSm80INS1_25CollectiveMainloopFwdSm80ILi4ELi1ELb0EN4cute5tupleIJNS5_1CILi128EEENS7_ILi112EEENS7_ILi64EEEEEELi64ENS_10bfloat16_tEfNS_4arch4Sm80ELb0ELb0ELb1ELb0ELb0ELb0ELb1ELb0EEENS1_21CollectiveEpilogueFwdINS6_IJS8_SA_S9_EEENS6_IJNS7_ILi1EEESI_SI_EEESC_SE_Li128ELb0ELb1ELb0ELb0EEENS1_19SingleTileSchedulerILb0ELb0ELb1ELi128EEEEEEEEEvNT_6ParamsE,"ax",@progbits
	.align	128
.text._ZN7cutlass13device_kernelIN5flash19enable_sm80_to_sm89INS1_16FlashAttnFwdSm80INS1_25CollectiveMainloopFwdSm80ILi4ELi1ELb0EN4cute5tupleIJNS5_1CILi128EEENS7_ILi112EEENS7_ILi64EEEEEELi64ENS_10bfloat16_tEfNS_4arch4Sm80ELb0ELb0ELb1ELb0ELb0ELb0ELb1ELb0EEENS1_21CollectiveEpilogueFwdINS6_IJS8_SA_S9_EEENS6_IJNS7_ILi1EEESI_SI_EEESC_SE_Li128ELb0ELb1ELb0ELb0EEENS1_19SingleTileSchedulerILb0ELb0ELb1ELi128EEEEEEEEEvNT_6ParamsE:
        .type           _ZN7cutlass13device_kernelIN5flash19enable_sm80_to_sm89INS1_16FlashAttnFwdSm80INS1_25CollectiveMainloopFwdSm80ILi4ELi1ELb0EN4cute5tupleIJNS5_1CILi128EEENS7_ILi112EEENS7_ILi64EEEEEELi64ENS_10bfloat16_tEfNS_4arch4Sm80ELb0ELb0ELb1ELb0ELb0ELb0ELb1ELb0EEENS1_21CollectiveEpilogueFwdINS6_IJS8_SA_S9_EEENS6_IJNS7_ILi1EEESI_SI_EEESC_SE_Li128ELb0ELb1ELb0ELb0EEENS1_19SingleTileSchedulerILb0ELb0ELb1ELi128EEEEEEEEEvNT_6ParamsE,@function
        .size           _ZN7cutlass13device_kernelIN5flash19enable_sm80_to_sm89INS1_16FlashAttnFwdSm80INS1_25CollectiveMainloopFwdSm80ILi4ELi1ELb0EN4cute5tupleIJNS5_1CILi128EEENS7_ILi112EEENS7_ILi64EEEEEELi64ENS_10bfloat16_tEfNS_4arch4Sm80ELb0ELb0ELb1ELb0ELb0ELb0ELb1ELb0EEENS1_21CollectiveEpilogueFwdINS6_IJS8_SA_S9_EEENS6_IJNS7_ILi1EEESI_SI_EEESC_SE_Li128ELb0ELb1ELb0ELb0EEENS1_19SingleTileSchedulerILb0ELb0ELb1ELi128EEEEEEEEEvNT_6ParamsE,(.L_x_9 - _ZN7cutlass13device_kernelIN5flash19enable_sm80_to_sm89INS1_16FlashAttnFwdSm80INS1_25CollectiveMainloopFwdSm80ILi4ELi1ELb0EN4cute5tupleIJNS5_1CILi128EEENS7_ILi112EEENS7_ILi64EEEEEELi64ENS_10bfloat16_tEfNS_4arch4Sm80ELb0ELb0ELb1ELb0ELb0ELb0ELb1ELb0EEENS1_21CollectiveEpilogueFwdINS6_IJS8_SA_S9_EEENS6_IJNS7_ILi1EEESI_SI_EEESC_SE_Li128ELb0ELb1ELb0ELb0EEENS1_19SingleTileSchedulerILb0ELb0ELb1ELi128EEEEEEEEEvNT_6ParamsE)
        .other          _ZN7cutlass13device_kernelIN5flash19enable_sm80_to_sm89INS1_16FlashAttnFwdSm80INS1_25CollectiveMainloopFwdSm80ILi4ELi1ELb0EN4cute5tupleIJNS5_1CILi128EEENS7_ILi112EEENS7_ILi64EEEEEELi64ENS_10bfloat16_tEfNS_4arch4Sm80ELb0ELb0ELb1ELb0ELb0ELb0ELb1ELb0EEENS1_21CollectiveEpilogueFwdINS6_IJS8_SA_S9_EEENS6_IJNS7_ILi1EEESI_SI_EEESC_SE_Li128ELb0ELb1ELb0ELb0EEENS1_19SingleTileSchedulerILb0ELb0ELb1ELi128EEEEEEEEEvNT_6ParamsE,@"STO_CUDA_ENTRY STV_DEFAULT"
_ZN7cutlass13device_kernelIN5flash19enable_sm80_to_sm89INS1_16FlashAttnFwdSm80INS1_25CollectiveMainloopFwdSm80ILi4ELi1ELb0EN4cute5tupleIJNS5_1CILi128EEENS7_ILi112EEENS7_ILi64EEEEEELi64ENS_10bfloat16_tEfNS_4arch4Sm80ELb0ELb0ELb1ELb0ELb0ELb0ELb1ELb0EEENS1_21CollectiveEpilogueFwdINS6_IJS8_SA_S9_EEENS6_IJNS7_ILi1EEESI_SI_EEESC_SE_Li128ELb0ELb1ELb0ELb0EEENS1_19SingleTileSchedulerILb0ELb0ELb1ELi128EEEEEEEEEvNT_6ParamsE:
[----:B------:R-:W-:Y:S01]  /*0000*/  LDC R1, c[0x0][0x28] ;  /* 0x00000a00ff017b82 */ /* 0x000fe20000000800 */
[----:B------:R-:W-:Y:S05]  /*0010*/  EXIT ;  /* 0x000000000000794d */ /* 0x000fea0003800000 */
.L_x_0:
[----:B------:R-:W-:-:S00]  /*0020*/  BRA `(.L_x_0) ;  /* 0xfffffffc00fc7947 */ /* 0x000fc0000383ffff */
[----:B------:R-:W-:-:S00]  /*0030*/  NOP ;  /* 0x0000000000007918 */ /* 0x000fc00000000000 */
        /* <DEDUP_REMOVED lines=12> */
.L_x_9:


//--------------------- .text._ZN7cutlass13device_kernelIN5flash19enable_sm80_to_sm89INS1_16FlashAttnFwdSm80INS1_25CollectiveMainloopFwdSm80ILi4ELi1ELb0EN4cute5tupleIJNS5_1CILi128EEENS7_ILi112EEENS7_ILi64EEEEEELi64ENS_10bfloat16_tEfNS_4arch4Sm80ELb0ELb0ELb1ELb1ELb0ELb0ELb1ELb0EEENS1_21CollectiveEpilogueFwdINS6_IJS8_SA_S9_EEENS6_IJNS7_ILi1EEESI_SI_EEESC_SE_Li128ELb1ELb1ELb0ELb0EEENS1_19SingleTileSchedulerILb1ELb0ELb1ELi128EEEEEEEEEvNT_6ParamsE --------------------------
	.section	.text._ZN7cutlass13device_kernelIN5flash19enable_sm80_to_sm89INS1_16FlashAttnFwdSm80INS1_25CollectiveMainloopFwdSm80ILi4ELi1ELb0EN4cute5tupleIJNS5_1CILi128EEENS7_ILi112EEENS7_ILi64EEEEEELi64ENS_10bfloat16_tEfNS_4arch4Sm80ELb0ELb0ELb1ELb1ELb0ELb0ELb1ELb0EEENS1_21CollectiveEpilogueFwdINS6_IJS8_SA_S9_EEENS6_IJNS7_ILi1EEESI_SI_EEESC_SE_Li128ELb1ELb1ELb0ELb0EEENS1_19SingleTileSchedulerILb1ELb0ELb1ELi128EEEEEEEEEvNT_6ParamsE,"ax",@progbits
	.align	128
.text._ZN7cutlass13device_kernelIN5flash19enable_sm80_to_sm89INS1_16FlashAttnFwdSm80INS1_25CollectiveMainloopFwdSm80ILi4ELi1ELb0EN4cute5tupleIJNS5_1CILi128EEENS7_ILi112EEENS7_ILi64EEEEEELi64ENS_10bfloat16_tEfNS_4arch4Sm80ELb0ELb0ELb1ELb1ELb0ELb0ELb1ELb0EEENS1_21CollectiveEpilogueFwdINS6_IJS8_SA_S9_EEENS6_IJNS7_ILi1EEESI_SI_EEESC_SE_Li128ELb1ELb1ELb0ELb0EEENS1_19SingleTileSchedulerILb1ELb0ELb1ELi128EEEEEEEEEvNT_6ParamsE:
        .type           _ZN7cutlass13device_kernelIN5flash19enable_sm80_to_sm89INS1_16FlashAttnFwdSm80INS1_25CollectiveMainloopFwdSm80ILi4ELi1ELb0EN4cute5tupleIJNS5_1CILi128EEENS7_ILi112EEENS7_ILi64EEEEEELi64ENS_10bfloat16_tEfNS_4arch4Sm80ELb0ELb0ELb1ELb1ELb0ELb0ELb1ELb0EEENS1_21CollectiveEpilogueFwdINS6_IJS8_SA_S9_EEENS6_IJNS7_ILi1EEESI_SI_EEESC_SE_Li128ELb1ELb1ELb0ELb0EEENS1_19SingleTileSchedulerILb1ELb0ELb1ELi128EEEEEEEEEvNT_6ParamsE,@function
        .size           _ZN7cutlass13device_kernelIN5flash19enable_sm80_to_sm89INS1_16FlashAttnFwdSm80INS1_25CollectiveMainloopFwdSm80ILi4ELi1ELb0EN4cute5tupleIJNS5_1CILi128EEENS7_ILi112EEENS7_ILi64EEEEEELi64ENS_10bfloat16_tEfNS_4arch4Sm80ELb0ELb0ELb1ELb1ELb0ELb0ELb1ELb0EEENS1_21CollectiveEpilogueFwdINS6_IJS8_SA_S9_EEENS6_IJNS7_ILi1EEESI_SI_EEESC_SE_Li128ELb1ELb1ELb0ELb0EEENS1_19SingleTileSchedulerILb1ELb0ELb1ELi128EEEEEEEEEvNT_6ParamsE,(.L_x_10 - _ZN7cutlass13device_kernelIN5flash19enable_sm80_to_sm89INS1_16FlashAttnFwdSm80INS1_25CollectiveMainloopFwdSm80ILi4ELi1ELb0EN4cute5tupleIJNS5_1CILi128EEENS7_ILi112EEENS7_ILi64EEEEEELi64ENS_10bfloat16_tEfNS_4arch4Sm80ELb0ELb0ELb1ELb1ELb0ELb0ELb1ELb0EEENS1_21CollectiveEpilogueFwdINS6_IJS8_SA_S9_EEENS6_IJNS7_ILi1EEESI_SI_EEESC_SE_Li128ELb1ELb1ELb0ELb0EEENS1_19SingleTileSchedulerILb1ELb0ELb1ELi128EEEEEEEEEvNT_6ParamsE)
        .other          _ZN7cutlass13device_kernelIN5flash19enable_sm80_to_sm89INS1_16FlashAttnFwdSm80INS1_25CollectiveMainloopFwdSm80ILi4ELi1ELb0EN4cute5tupleIJNS5_1CILi128EEENS7_ILi112EEENS7_ILi64EEEEEELi64ENS_10bfloat16_tEfNS_4arch4Sm80ELb0ELb0ELb1ELb1ELb0ELb0ELb1ELb0EEENS1_21CollectiveEpilogueFwdINS6_IJS8_SA_S9_EEENS6_IJNS7_ILi1EEESI_SI_EEESC_SE_Li128ELb1ELb1ELb0ELb0EEENS1_19SingleTileSchedulerILb1ELb0ELb1ELi128EEEEEEEEEvNT_6ParamsE,@"STO_CUDA_ENTRY STV_DEFAULT"
_ZN7cutlass13device_kernelIN5flash19enable_sm80_to_sm89INS1_16FlashAttnFwdSm80INS1_25CollectiveMainloopFwdSm80ILi4ELi1ELb0EN4cute5tupleIJNS5_1CILi128EEENS7_ILi112EEENS7_ILi64EEEEEELi64ENS_10bfloat16_tEfNS_4arch4Sm80ELb0ELb0ELb1ELb1ELb0ELb0ELb1ELb0EEENS1_21CollectiveEpilogueFwdINS6_IJS8_SA_S9_EEENS6_IJNS7_ILi1EEESI_SI_EEESC_SE_Li128ELb1ELb1ELb0ELb0EEENS1_19SingleTileSchedulerILb1ELb0ELb1ELi128EEEEEEEEEvNT_6ParamsE:
[----:B------:R-:W-:Y:S01]  /*0000*/  LDC R1, c[0x0][0x28] ;  /* 0x00000a00ff017b82 */ /* 0x000fe20000000800 */
[----:B------:R-:W-:Y:S05]  /*0010*/  EXIT ;  /* 0x000000000000794d */ /* 0x000fea0003800000 */
.L_x_1:
        /* <DEDUP_REMOVED lines=14> */
.L_x_10:


//--------------------- .text._ZN7cutlass13device_kernelIN5flash19enable_sm80_to_sm89INS1_16FlashAttnFwdSm80INS1_25CollectiveMainloopFwdSm80ILi4ELi1ELb0EN4cute5tupleIJNS5_1CILi128EEENS7_ILi112EEENS7_ILi64EEEEEELi64ENS_10bfloat16_tEfNS_4arch4Sm80ELb0ELb0ELb1ELb1ELb0ELb1ELb1ELb0EEENS1_21CollectiveEpilogueFwdINS6_IJS8_SA_S9_EEENS6_IJNS7_ILi1EEESI_SI_EEESC_SE_Li128ELb1ELb1ELb0ELb0EEENS1_19SingleTileSchedulerILb1ELb0ELb1ELi128EEEEEEEEEvNT_6ParamsE --------------------------
	.section	.text._ZN7cutlass13device_kernelIN5flash19enable_sm80_to_sm89INS1_16FlashAttnFwdSm80INS1_25CollectiveMainloopFwdSm80ILi4ELi1ELb0EN4cute5tupleIJNS5_1CILi128EEENS7_ILi112EEENS7_ILi64EEEEEELi64ENS_10bfloat16_tEfNS_4arch4Sm80ELb0ELb0ELb1ELb1ELb0ELb1ELb1ELb0EEENS1_21CollectiveEpilogueFwdINS6_IJS8_SA_S9_EEENS6_IJNS7_ILi1EEESI_SI_EEESC_SE_Li128ELb1ELb1ELb0ELb0EEENS1_19SingleTileSchedulerILb1ELb0ELb1ELi128EEEEEEEEEvNT_6ParamsE,"ax",@progbits
	.align	128
.text._ZN7cutlass13device_kernelIN5flash19enable_sm80_to_sm89INS1_16FlashAttnFwdSm80INS1_25CollectiveMainloopFwdSm80ILi4ELi1ELb0EN4cute5tupleIJNS5_1CILi128EEENS7_ILi112EEENS7_ILi64EEEEEELi64ENS_10bfloat16_tEfNS_4arch4Sm80ELb0ELb0ELb1ELb1ELb0ELb1ELb1ELb0EEENS1_21CollectiveEpilogueFwdINS6_IJS8_SA_S9_EEENS6_IJNS7_ILi1EEESI_SI_EEESC_SE_Li128ELb1ELb1ELb0ELb0EEENS1_19SingleTileSchedulerILb1ELb0ELb1ELi128EEEEEEEEEvNT_6ParamsE:
        .type           _ZN7cutlass13device_kernelIN5flash19enable_sm80_to_sm89INS1_16FlashAttnFwdSm80INS1_25CollectiveMainloopFwdSm80ILi4ELi1ELb0EN4cute5tupleIJNS5_1CILi128EEENS7_ILi112EEENS7_ILi64EEEEEELi64ENS_10bfloat16_tEfNS_4arch4Sm80ELb0ELb0ELb1ELb1ELb0ELb1ELb1ELb0EEENS1_21CollectiveEpilogueFwdINS6_IJS8_SA_S9_EEENS6_IJNS7_ILi1EEESI_SI_EEESC_SE_Li128ELb1ELb1ELb0ELb0EEENS1_19SingleTileSchedulerILb1ELb0ELb1ELi128EEEEEEEEEvNT_6ParamsE,@function
        .size           _ZN7cutlass13device_kernelIN5flash19enable_sm80_to_sm89INS1_16FlashAttnFwdSm80INS1_25CollectiveMainloopFwdSm80ILi4ELi1ELb0EN4cute5tupleIJNS5_1CILi128EEENS7_ILi112EEENS7_ILi64EEEEEELi64ENS_10bfloat16_tEfNS_4arch4Sm80ELb0ELb0ELb1ELb1ELb0ELb1ELb1ELb0EEENS1_21CollectiveEpilogueFwdINS6_IJS8_SA_S9_EEENS6_IJNS7_ILi1EEESI_SI_EEESC_SE_Li128ELb1ELb1ELb0ELb0EEENS1_19SingleTileSchedulerILb1ELb0ELb1ELi128EEEEEEEEEvNT_6ParamsE,(.L_x_11 - _ZN7cutlass13device_kernelIN5flash19enable_sm80_to_sm89INS1_16FlashAttnFwdSm80INS1_25CollectiveMainloopFwdSm80ILi4ELi1ELb0EN4cute5tupleIJNS5_1CILi128EEENS7_ILi112EEENS7_ILi64EEEEEELi64ENS_10bfloat16_tEfNS_4arch4Sm80ELb0ELb0ELb1ELb1ELb0ELb1ELb1ELb0EEENS1_21CollectiveEpilogueFwdINS6_IJS8_SA_S9_EEENS6_IJNS7_ILi1EEESI_SI_EEESC_SE_Li128ELb1ELb1ELb0ELb0EEENS1_19SingleTileSchedulerILb1ELb0ELb1ELi128EEEEEEEEEvNT_6ParamsE)
        .other          _ZN7cutlass13device_kernelIN5flash19enable_sm80_to_sm89INS1_16FlashAttnFwdSm80INS1_25CollectiveMainloopFwdSm80ILi4ELi1ELb0EN4cute5tupleIJNS5_1CILi128EEENS7_ILi112EEENS7_ILi64EEEEEELi64ENS_10bfloat16_tEfNS_4arch4Sm80ELb0ELb0ELb1ELb1ELb0ELb1ELb1ELb0EEENS1_21CollectiveEpilogueFwdINS6_IJS8_SA_S9_EEENS6_IJNS7_ILi1EEESI_SI_EEESC_SE_Li128ELb1ELb1ELb0ELb0EEENS1_19SingleTileSchedulerILb1ELb0ELb1ELi128EEEEEEEEEvNT_6ParamsE,@"STO_CUDA_ENTRY STV_DEFAULT"
_ZN7cutlass13device_kernelIN5flash19enable_sm80_to_sm89INS1_16FlashAttnFwdSm80INS1_25CollectiveMainloopFwdSm80ILi4ELi1ELb0EN4cute5tupleIJNS5_1CILi128EEENS7_ILi112EEENS7_ILi64EEEEEELi64ENS_10bfloat16_tEfNS_4arch4Sm80ELb0ELb0ELb1ELb1ELb0ELb1ELb1ELb0EEENS1_21CollectiveEpilogueFwdINS6_IJS8_SA_S9_EEENS6_IJNS7_ILi1EEESI_SI_EEESC_SE_Li128ELb1ELb1ELb0ELb0EEENS1_19SingleTileSchedulerILb1ELb0ELb1ELi128EEEEEEEEEvNT_6ParamsE:
[----:B------:R-:W-:Y:S01]  /*0000*/  LDC R1, c[0x0][0x28] ;  /* 0x00000a00ff017b82 */ /* 0x000fe20000000800 */
[----:B------:R-:W-:Y:S05]  /*0010*/  EXIT ;  /* 0x000000000000794d */ /* 0x000fea0003800000 */
.L_x_2:
        /* <DEDUP_REMOVED lines=14> */
.L_x_11:


//--------------------- .text._ZN7cutlass13device_kernelIN5flash19enable_sm80_to_sm89INS1_16FlashAttnFwdSm80INS1_25CollectiveMainloopFwdSm80ILi4ELi1ELb0EN4cute5tupleIJNS5_1CILi128EEENS7_ILi96EEENS7_ILi64EEEEEELi64ENS_10bfloat16_tEfNS_4arch4Sm80ELb0ELb1ELb1ELb0ELb0ELb0ELb1ELb0EEENS1_21CollectiveEpilogueFwdINS6_IJS8_SA_S9_EEENS6_IJNS7_ILi1EEESI_SI_EEESC_SE_Li128ELb0ELb1ELb0ELb0EEENS1_19SingleTileSchedulerILb0ELb0ELb1ELi128EEEEEEEEEvNT_6ParamsE --------------------------
	.section	.text._ZN7cutlass13device_kernelIN5flash19enable_sm80_to_sm89INS1_16FlashAttnFwdSm80INS1_25CollectiveMainloopFwdSm80ILi4ELi1ELb0EN4cute5tupleIJNS5_1CILi128EEENS7_ILi96EEENS7_ILi64EEEEEELi64ENS_10bfloat16_tEfNS_4arch4Sm80ELb0ELb1ELb1ELb0ELb0ELb0ELb1ELb0EEENS1_21CollectiveEpilogueFwdINS6_IJS8_SA_S9_EEENS6_IJNS7_ILi1EEESI_SI_EEESC_SE_Li128ELb0ELb1ELb0ELb0EEENS1_19SingleTileSchedulerILb0ELb0ELb1ELi128EEEEEEEEEvNT_6ParamsE,"ax",@progbits
	.align	128
.text._ZN7cutlass13device_kernelIN5flash19enable_sm80_to_sm89INS1_16FlashAttnFwdSm80INS1_25CollectiveMainloopFwdSm80ILi4ELi1ELb0EN4cute5tupleIJNS5_1CILi128EEENS7_ILi96EEENS7_ILi64EEEEEELi64ENS_10bfloat16_tEfNS_4arch4Sm80ELb0ELb1ELb1ELb0ELb0ELb0ELb1ELb0EEENS1_21CollectiveEpilogueFwdINS6_IJS8_SA_S9_EEENS6_IJNS7_ILi1EEESI_SI_EEESC_SE_Li128ELb0ELb1ELb0ELb0EEENS1_19SingleTileSchedulerILb0ELb0ELb1ELi128EEEEEEEEEvNT_6ParamsE:
        .type           _ZN7cutlass13device_kernelIN5flash19enable_sm80_to_sm89INS1_16FlashAttnFwdSm80INS1_25CollectiveMainloopFwdSm80ILi4ELi1ELb0EN4cute5tupleIJNS5_1CILi128EEENS7_ILi96EEENS7_ILi64EEEEEELi64ENS_10bfloat16_tEfNS_4arch4Sm80ELb0ELb1ELb1ELb0ELb0ELb0ELb1ELb0EEENS1_21CollectiveEpilogueFwdINS6_IJS8_SA_S9_EEENS6_IJNS7_ILi1EEESI_SI_EEESC_SE_Li128ELb0ELb1ELb0ELb0EEENS1_19SingleTileSchedulerILb0ELb0ELb1ELi128EEEEEEEEEvNT_6ParamsE,@function
        .size           _ZN7cutlass13device_kernelIN5flash19enable_sm80_to_sm89INS1_16FlashAttnFwdSm80INS1_25CollectiveMainloopFwdSm80ILi4ELi1ELb0EN4cute5tupleIJNS5_1CILi128EEENS7_ILi96EEENS7_ILi64EEEEEELi64ENS_10bfloat16_tEfNS_4arch4Sm80ELb0ELb1ELb1ELb0ELb0ELb0ELb1ELb0EEENS1_21CollectiveEpilogueFwdINS6_IJS8_SA_S9_EEENS6_IJNS7_ILi1EEESI_SI_EEESC_SE_Li128ELb0ELb1ELb0ELb0EEENS1_19SingleTileSchedulerILb0ELb0ELb1ELi128EEEEEEEEEvNT_6ParamsE,(.L_x_12 - _ZN7cutlass13device_kernelIN5flash19enable_sm80_to_sm89INS1_16FlashAttnFwdSm80INS1_25CollectiveMainloopFwdSm80ILi4ELi1ELb0EN4cute5tupleIJNS5_1CILi128EEENS7_ILi96EEENS7_ILi64EEEEEELi64ENS_10bfloat16_tEfNS_4arch4Sm80ELb0ELb1ELb1ELb0ELb0ELb0ELb1ELb0EEENS1_21CollectiveEpilogueFwdINS6_IJS8_SA_S9_EEENS6_IJNS7_ILi1EEESI_SI_EEESC_SE_Li128ELb0ELb1ELb0ELb0EEENS1_19SingleTileSchedulerILb0ELb0ELb1ELi128EEEEEEEEEvNT_6ParamsE)
        .other          _ZN7cutlass13device_kernelIN5flash19enable_sm80_to_sm89INS1_16FlashAttnFwdSm80INS1_25CollectiveMainloopFwdSm80ILi4ELi1ELb0EN4cute5tupleIJNS5_1CILi128EEENS7_ILi96EEENS7_ILi64EEEEEELi64ENS_10bfloat16_tEfNS_4arch4Sm80ELb0ELb1ELb1ELb0ELb0ELb0ELb1ELb0EEENS1_21CollectiveEpilogueFwdINS6_IJS8_SA_S9_EEENS6_IJNS7_ILi1EEESI_SI_EEESC_SE_Li128ELb0ELb1ELb0ELb0EEENS1_19SingleTileSchedulerILb0ELb0ELb1ELi128EEEEEEEEEvNT_6ParamsE,@"STO_CUDA_ENTRY STV_DEFAULT"
_ZN7cutlass13device_kernelIN5flash19enable_sm80_to_sm89INS1_16FlashAttnFwdSm80INS1_25CollectiveMainloopFwdSm80ILi4ELi1ELb0EN4cute5tupleIJNS5_1CILi128EEENS7_ILi96EEENS7_ILi64EEEEEELi64ENS_10bfloat16_tEfNS_4arch4Sm80ELb0ELb1ELb1ELb0ELb0ELb0ELb1ELb0EEENS1_21CollectiveEpilogueFwdINS6_IJS8_SA_S9_EEENS6_IJNS7_ILi1EEESI_SI_EEESC_SE_Li128ELb0ELb1ELb0ELb0EEENS1_19SingleTileSchedulerILb0ELb0ELb1ELi128EEEEEEEEEvNT_6ParamsE:
[----:B------:R-:W-:Y:S01]  /*0000*/  LDC R1, c[0x0][0x28] ;  /* 0x00000a00ff017b82 */ /* 0x000fe20000000800 */
[----:B------:R-:W-:Y:S05]  /*0010*/  EXIT ;  /* 0x000000000000794d */ /* 0x000fea0003800000 */
.L_x_3:
        /* <DEDUP_REMOVED lines=14> */
.L_x_12:


//--------------------- .text._ZN7cutlass13device_kernelIN5flash19enable_sm80_to_sm89INS1_16FlashAttnFwdSm80INS1_25CollectiveMainloopFwdSm80ILi4ELi1ELb0EN4cute5tupleIJNS5_1CILi128EEENS7_ILi96EEENS7_ILi64EEEEEELi64ENS_10bfloat16_tEfNS_4arch4Sm80ELb0ELb1ELb1ELb1ELb0ELb0ELb1ELb0EEENS1_21CollectiveEpilogueFwdINS6_IJS8_SA_S9_EEENS6_IJNS7_ILi1EEESI_SI_EEESC_SE_Li128ELb1ELb1ELb0ELb0EEENS1_19SingleTileSchedulerILb1ELb0ELb1ELi128EEEEEEEEEvNT_6ParamsE --------------------------
	.section	.text._ZN7cutlass13device_kernelIN5flash19enable_sm80_to_sm89INS1_16FlashAttnFwdSm80INS1_25CollectiveMainloopFwdSm80ILi4ELi1ELb0EN4cute5tupleIJNS5_1CILi128EEENS7_ILi96EEENS7_ILi64EEEEEELi64ENS_10bfloat16_tEfNS_4arch4Sm80ELb0ELb1ELb1ELb1ELb0ELb0ELb1ELb0EEENS1_21CollectiveEpilogueFwdINS6_IJS8_SA_S9_EEENS6_IJNS7_ILi1EEESI_SI_EEESC_SE_Li128ELb1ELb1ELb0ELb0EEENS1_19SingleTileSchedulerILb1ELb0ELb1ELi128EEEEEEEEEvNT_6ParamsE,"ax",@progbits
	.align	128
.text._ZN7cutlass13device_kernelIN5flash19enable_sm80_to_sm89INS1_16FlashAttnFwdSm80INS1_25CollectiveMainloopFwdSm80ILi4ELi1ELb0EN4cute5tupleIJNS5_1CILi128EEENS7_ILi96EEENS7_ILi64EEEEEELi64ENS_10bfloat16_tEfNS_4arch4Sm80ELb0ELb1ELb1ELb1ELb0ELb0ELb1ELb0EEENS1_21CollectiveEpilogueFwdINS6_IJS8_SA_S9_EEENS6_IJNS7_ILi1EEESI_SI_EEESC_SE_Li128ELb1ELb1ELb0ELb0EEENS1_19SingleTileSchedulerILb1ELb0ELb1ELi128EEEEEEEEEvNT_6ParamsE:
        .type           _ZN7cutlass13device_kernelIN5flash19enable_sm80_to_sm89INS1_16FlashAttnFwdSm80INS1_25CollectiveMainloopFwdSm80ILi4ELi1ELb0EN4cute5tupleIJNS5_1CILi128EEENS7_ILi96EEENS7_ILi64EEEEEELi64ENS_10bfloat16_tEfNS_4arch4Sm80ELb0ELb1ELb1ELb1ELb0ELb0ELb1ELb0EEENS1_21CollectiveEpilogueFwdINS6_IJS8_SA_S9_EEENS6_IJNS7_ILi1EEESI_SI_EEESC_SE_Li128ELb1ELb1ELb0ELb0EEENS1_19SingleTileSchedulerILb1ELb0ELb1ELi128EEEEEEEEEvNT_6ParamsE,@function
        .size           _ZN7cutlass13device_kernelIN5flash19enable_sm80_to_sm89INS1_16FlashAttnFwdSm80INS1_25CollectiveMainloopFwdSm80ILi4ELi1ELb0EN4cute5tupleIJNS5_1CILi128EEENS7_ILi96EEENS7_ILi64EEEEEELi64ENS_10bfloat16_tEfNS_4arch4Sm80ELb0ELb1ELb1ELb1ELb0ELb0ELb1ELb0EEENS1_21CollectiveEpilogueFwdINS6_IJS8_SA_S9_EEENS6_IJNS7_ILi1EEESI_SI_EEESC_SE_Li128ELb1ELb1ELb0ELb0EEENS1_19SingleTileSchedulerILb1ELb0ELb1ELi128EEEEEEEEEvNT_6ParamsE,(.L_x_13 - _ZN7cutlass13device_kernelIN5flash19enable_sm80_to_sm89INS1_16FlashAttnFwdSm80INS1_25CollectiveMainloopFwdSm80ILi4ELi1ELb0EN4cute5tupleIJNS5_1CILi128EEENS7_ILi96EEENS7_ILi64EEEEEELi64ENS_10bfloat16_tEfNS_4arch4Sm80ELb0ELb1ELb1ELb1ELb0ELb0ELb1ELb0EEENS1_21CollectiveEpilogueFwdINS6_IJS8_SA_S9_EEENS6_IJNS7_ILi1EEESI_SI_EEESC_SE_Li128ELb1ELb1ELb0ELb0EEENS1_19SingleTileSchedulerILb1ELb0ELb1ELi128EEEEEEEEEvNT_6ParamsE)
        .other          _ZN7cutlass13device_kernelIN5flash19enable_sm80_to_sm89INS1_16FlashAttnFwdSm80INS1_25CollectiveMainloopFwdSm80ILi4ELi1ELb0EN4cute5tupleIJNS5_1CILi128EEENS7_ILi96EEENS7_ILi64EEEEEELi64ENS_10bfloat16_tEfNS_4arch4Sm80ELb0ELb1ELb1ELb1ELb0ELb0ELb1ELb0EEENS1_21CollectiveEpilogueFwdINS6_IJS8_SA_S9_EEENS6_IJNS7_ILi1EEESI_SI_EEESC_SE_Li128ELb1ELb1ELb0ELb0EEENS1_19SingleTileSchedulerILb1ELb0ELb1ELi128EEEEEEEEEvNT_6ParamsE,@"STO_CUDA_ENTRY STV_DEFAULT"
_ZN7cutlass13device_kernelIN5flash19enable_sm80_to_sm89INS1_16FlashAttnFwdSm80INS1_25CollectiveMainloopFwdSm80ILi4ELi1ELb0EN4cute5tupleIJNS5_1CILi128EEENS7_ILi96EEENS7_ILi64EEEEEELi64ENS_10bfloat16_tEfNS_4arch4Sm80ELb0ELb1ELb1ELb1ELb0ELb0ELb1ELb0EEENS1_21CollectiveEpilogueFwdINS6_IJS8_SA_S9_EEENS6_IJNS7_ILi1EEESI_SI_EEESC_SE_Li128ELb1ELb1ELb0ELb0EEENS1_19SingleTileSchedulerILb1ELb0ELb1ELi128EEEEEEEEEvNT_6ParamsE:
[----:B------:R-:W-:Y:S01]  /*0000*/  LDC R1, c[0x0][0x28] ;  /* 0x00000a00ff017b82 */ /* 0x000fe20000000800 */
[----:B------:R-:W-:Y:S05]  /*0010*/  EXIT ;  /* 0x000000000000794d */ /* 0x000fea0003800000 */
.L_x_4:
        /* <DEDUP_REMOVED lines=14> */
.L_x_13:


//--------------------- .text._ZN7cutlass13device_kernelIN5flash19enable_sm80_to_sm89INS1_16FlashAttnFwdSm80INS1_25CollectiveMainloopFwdSm80ILi4ELi1ELb0EN4cute5tupleIJNS5_1CILi128EEENS7_ILi96EEENS7_ILi64EEEEEELi64ENS_10bfloat16_tEfNS_4arch4Sm80ELb0ELb1ELb1ELb1ELb0ELb1ELb1ELb0EEENS1_21CollectiveEpilogueFwdINS6_IJS8_SA_S9_EEENS6_IJNS7_ILi1EEESI_SI_EEESC_SE_Li128ELb1ELb1ELb0ELb0EEENS1_19SingleTileSchedulerILb1ELb0ELb1ELi128EEEEEEEEEvNT_6ParamsE --------------------------
	.section	.text._ZN7cutlass13device_kernelIN5flash19enable_sm80_to_sm89INS1_16FlashAttnFwdSm80INS1_25CollectiveMainloopFwdSm80ILi4ELi1ELb0EN4cute5tupleIJNS5_1CILi128EEENS7_ILi96EEENS7_ILi64EEEEEELi64ENS_10bfloat16_tEfNS_4arch4Sm80ELb0ELb1ELb1ELb1ELb0ELb1ELb1ELb0EEENS1_21CollectiveEpilogueFwdINS6_IJS8_SA_S9_EEENS6_IJNS7_ILi1EEESI_SI_EEESC_SE_Li128ELb1ELb1ELb0ELb0EEENS1_19SingleTileSchedulerILb1ELb0ELb1ELi128EEEEEEEEEvNT_6ParamsE,"ax",@progbits
	.align	128
.text._ZN7cutlass13device_kernelIN5flash19enable_sm80_to_sm89INS1_16FlashAttnFwdSm80INS1_25CollectiveMainloopFwdSm80ILi4ELi1ELb0EN4cute5tupleIJNS5_1CILi128EEENS7_ILi96EEENS7_ILi64EEEEEELi64ENS_10bfloat16_tEfNS_4arch4Sm80ELb0ELb1ELb1ELb1ELb0ELb1ELb1ELb0EEENS1_21CollectiveEpilogueFwdINS6_IJS8_SA_S9_EEENS6_IJNS7_ILi1EEESI_SI_EEESC_SE_Li128ELb1ELb1ELb0ELb0EEENS1_19SingleTileSchedulerILb1ELb0ELb1ELi128EEEEEEEEEvNT_6ParamsE:
        .type           _ZN7cutlass13device_kernelIN5flash19enable_sm80_to_sm89INS1_16FlashAttnFwdSm80INS1_25CollectiveMainloopFwdSm80ILi4ELi1ELb0EN4cute5tupleIJNS5_1CILi128EEENS7_ILi96EEENS7_ILi64EEEEEELi64ENS_10bfloat16_tEfNS_4arch4Sm80ELb0ELb1ELb1ELb1ELb0ELb1ELb1ELb0EEENS1_21CollectiveEpilogueFwdINS6_IJS8_SA_S9_EEENS6_IJNS7_ILi1EEESI_SI_EEESC_SE_Li128ELb1ELb1ELb0ELb0EEENS1_19SingleTileSchedulerILb1ELb0ELb1ELi128EEEEEEEEEvNT_6ParamsE,@function
        .size           _ZN7cutlass13device_kernelIN5flash19enable_sm80_to_sm89INS1_16FlashAttnFwdSm80INS1_25CollectiveMainloopFwdSm80ILi4ELi1ELb0EN4cute5tupleIJNS5_1CILi128EEENS7_ILi96EEENS7_ILi64EEEEEELi64ENS_10bfloat16_tEfNS_4arch4Sm80ELb0ELb1ELb1ELb1ELb0ELb1ELb1ELb0EEENS1_21CollectiveEpilogueFwdINS6_IJS8_SA_S9_EEENS6_IJNS7_ILi1EEESI_SI_EEESC_SE_Li128ELb1ELb1ELb0ELb0EEENS1_19SingleTileSchedulerILb1ELb0ELb1ELi128EEEEEEEEEvNT_6ParamsE,(.L_x_14 - _ZN7cutlass13device_kernelIN5flash19enable_sm80_to_sm89INS1_16FlashAttnFwdSm80INS1_25CollectiveMainloopFwdSm80ILi4ELi1ELb0EN4cute5tupleIJNS5_1CILi128EEENS7_ILi96EEENS7_ILi64EEEEEELi64ENS_10bfloat16_tEfNS_4arch4Sm80ELb0ELb1ELb1ELb1ELb0ELb1ELb1ELb0EEENS1_21CollectiveEpilogueFwdINS6_IJS8_SA_S9_EEENS6_IJNS7_ILi1EEESI_SI_EEESC_SE_Li128ELb1ELb1ELb0ELb0EEENS1_19SingleTileSchedulerILb1ELb0ELb1ELi128EEEEEEEEEvNT_6ParamsE)
        .other          _ZN7cutlass13device_kernelIN5flash19enable_sm80_to_sm89INS1_16FlashAttnFwdSm80INS1_25CollectiveMainloopFwdSm80ILi4ELi1ELb0EN4cute5tupleIJNS5_1CILi128EEENS7_ILi96EEENS7_ILi64EEEEEELi64ENS_10bfloat16_tEfNS_4arch4Sm80ELb0ELb1ELb1ELb1ELb0ELb1ELb1ELb0EEENS1_21CollectiveEpilogueFwdINS6_IJS8_SA_S9_EEENS6_IJNS7_ILi1EEESI_SI_EEESC_SE_Li128ELb1ELb1ELb0ELb0EEENS1_19SingleTileSchedulerILb1ELb0ELb1ELi128EEEEEEEEEvNT_6ParamsE,@"STO_CUDA_ENTRY STV_DEFAULT"
_ZN7cutlass13device_kernelIN5flash19enable_sm80_to_sm89INS1_16FlashAttnFwdSm80INS1_25CollectiveMainloopFwdSm80ILi4ELi1ELb0EN4cute5tupleIJNS5_1CILi128EEENS7_ILi96EEENS7_ILi64EEEEEELi64ENS_10bfloat16_tEfNS_4arch4Sm80ELb0ELb1ELb1ELb1ELb0ELb1ELb1ELb0EEENS1_21CollectiveEpilogueFwdINS6_IJS8_SA_S9_EEENS6_IJNS7_ILi1EEESI_SI_EEESC_SE_Li128ELb1ELb1ELb0ELb0EEENS1_19SingleTileSchedulerILb1ELb0ELb1ELi128EEEEEEEEEvNT_6ParamsE:
[----:B------:R-:W-:Y:S01]  /*0000*/  LDC R1, c[0x0][0x28] ;  /* 0x00000a00ff017b82 */ /* 0x000fe20000000800 */
[----:B------:R-:W-:Y:S05]  /*0010*/  EXIT ;  /* 0x000000000000794d */ /* 0x000fea0003800000 */
.L_x_5:
        /* <DEDUP_REMOVED lines=14> */
.L_x_14:


//--------------------- .text._ZN7cutlass13device_kernelIN5flash19enable_sm80_to_sm89INS1_16FlashAttnFwdSm80INS1_25CollectiveMainloopFwdSm80ILi4ELi1ELb0EN4cute5tupleIJNS5_1CILi128EEENS7_ILi112EEENS7_ILi64EEEEEELi64ENS_10bfloat16_tEfNS_4arch4Sm80ELb1ELb0ELb1ELb0ELb0ELb0ELb1ELb0EEENS1_21CollectiveEpilogueFwdINS6_IJS8_SA_S9_EEENS6_IJNS7_ILi1EEESI_SI_EEESC_SE_Li128ELb0ELb1ELb0ELb0EEENS1_30DynamicPersistentTileSchedulerILi128ELi128ELb0ELb1ELb0EEEEEEEEEvNT_6ParamsE --------------------------
	.section	.text._ZN7cutlass13device_kernelIN5flash19enable_sm80_to_sm89INS1_16FlashAttnFwdSm80INS1_25CollectiveMainloopFwdSm80ILi4ELi1ELb0EN4cute5tupleIJNS5_1CILi128EEENS7_ILi112EEENS7_ILi64EEEEEELi64ENS_10bfloat16_tEfNS_4arch4Sm80ELb1ELb0ELb1ELb0ELb0ELb0ELb1ELb0EEENS1_21CollectiveEpilogueFwdINS6_IJS8_SA_S9_EEENS6_IJNS7_ILi1EEESI_SI_EEESC_SE_Li128ELb0ELb1ELb0ELb0EEENS1_30DynamicPersistentTileSchedulerILi128ELi128ELb0ELb1ELb0EEEEEEEEEvNT_6ParamsE,"ax",@progbits
	.align	128
.text._ZN7cutlass13device_kernelIN5flash19enable_sm80_to_sm89INS1_16FlashAttnFwdSm80INS1_25CollectiveMainloopFwdSm80ILi4ELi1ELb0EN4cute5tupleIJNS5_1CILi128EEENS7_ILi112EEENS7_ILi64EEEEEELi64ENS_10bfloat16_tEfNS_4arch4Sm80ELb1ELb0ELb1ELb0ELb0ELb0ELb1ELb0EEENS1_21CollectiveEpilogueFwdINS6_IJS8_SA_S9_EEENS6_IJNS7_ILi1EEESI_SI_EEESC_SE_Li128ELb0ELb1ELb0ELb0EEENS1_30DynamicPersistentTileSchedulerILi128ELi128ELb0ELb1ELb0EEEEEEEEEvNT_6ParamsE:
        .type           _ZN7cutlass13device_kernelIN5flash19enable_sm80_to_sm89INS1_16FlashAttnFwdSm80INS1_25CollectiveMainloopFwdSm80ILi4ELi1ELb0EN4cute5tupleIJNS5_1CILi128EEENS7_ILi112EEENS7_ILi64EEEEEELi64ENS_10bfloat16_tEfNS_4arch4Sm80ELb1ELb0ELb1ELb0ELb0ELb0ELb1ELb0EEENS1_21CollectiveEpilogueFwdINS6_IJS8_SA_S9_EEENS6_IJNS7_ILi1EEESI_SI_EEESC_SE_Li128ELb0ELb1ELb0ELb0EEENS1_30DynamicPersistentTileSchedulerILi128ELi128ELb0ELb1ELb0EEEEEEEEEvNT_6ParamsE,@function
        .size           _ZN7cutlass13device_kernelIN5flash19enable_sm80_to_sm89INS1_16FlashAttnFwdSm80INS1_25CollectiveMainloopFwdSm80ILi4ELi1ELb0EN4cute5tupleIJNS5_1CILi128EEENS7_ILi112EEENS7_ILi64EEEEEELi64ENS_10bfloat16_tEfNS_4arch4Sm80ELb1ELb0ELb1ELb0ELb0ELb0ELb1ELb0EEENS1_21CollectiveEpilogueFwdINS6_IJS8_SA_S9_EEENS6_IJNS7_ILi1EEESI_SI_EEESC_SE_Li128ELb0ELb1ELb0ELb0EEENS1_30DynamicPersistentTileSchedulerILi128ELi128ELb0ELb1ELb0EEEEEEEEEvNT_6ParamsE,(.L_x_15 - _ZN7cutlass13device_kernelIN5flash19enable_sm80_to_sm89INS1_16FlashAttnFwdSm80INS1_25CollectiveMainloopFwdSm80ILi4ELi1ELb0EN4cute5tupleIJNS5_1CILi128EEENS7_ILi112EEENS7_ILi64EEEEEELi64ENS_10bfloat16_tEfNS_4arch4Sm80ELb1ELb0ELb1ELb0ELb0ELb0ELb1ELb0EEENS1_21CollectiveEpilogueFwdINS6_IJS8_SA_S9_EEENS6_IJNS7_ILi1EEESI_SI_EEESC_SE_Li128ELb0ELb1ELb0ELb0EEENS1_30DynamicPersistentTileSchedulerILi128ELi128ELb0ELb1ELb0EEEEEEEEEvNT_6ParamsE)
        .other          _ZN7cutlass13device_kernelIN5flash19enable_sm80_to_sm89INS1_16FlashAttnFwdSm80INS1_25CollectiveMainloopFwdSm80ILi4ELi1ELb0EN4cute5tupleIJNS5_1CILi128EEENS7_ILi112EEENS7_ILi64EEEEEELi64ENS_10bfloat16_tEfNS_4arch4Sm80ELb1ELb0ELb1ELb0ELb0ELb0ELb1ELb0EEENS1_21CollectiveEpilogueFwdINS6_IJS8_SA_S9_EEENS6_IJNS7_ILi1EEESI_SI_EEESC_SE_Li128ELb0ELb1ELb0ELb0EEENS1_30DynamicPersistentTileSchedulerILi128ELi128ELb0ELb1ELb0EEEEEEEEEvNT_6ParamsE,@"STO_CUDA_ENTRY STV_DEFAULT"
_ZN7cutlass13device_kernelIN5flash19enable_sm80_to_sm89INS1_16FlashAttnFwdSm80INS1_25CollectiveMainloopFwdSm80ILi4ELi1ELb0EN4cute5tupleIJNS5_1CILi128EEENS7_ILi112EEENS7_ILi64EEEEEELi64ENS_10bfloat16_tEfNS_4arch4Sm80ELb1ELb0ELb1ELb0ELb0ELb0ELb1ELb0EEENS1_21CollectiveEpilogueFwdINS6_IJS8_SA_S9_EEENS6_IJNS7_ILi1EEESI_SI_EEESC_SE_Li128ELb0ELb1ELb0ELb0EEENS1_30DynamicPersistentTileSchedulerILi128ELi128ELb0ELb1ELb0EEEEEEEEEvNT_6ParamsE:
[----:B------:R-:W-:Y:S01]  /*0000*/  LDC R1, c[0x0][0x28] ;  /* 0x00000a00ff017b82 */ /* 0x000fe20000000800 */
[----:B------:R-:W-:Y:S05]  /*0010*/  EXIT ;  /* 0x000000000000794d */ /* 0x000fea0003800000 */
.L_x_6:
        /* <DEDUP_REMOVED lines=14> */
.L_x_15:


//--------------------- .text._ZN7cutlass13device_kernelIN5flash19enable_sm80_to_sm89INS1_16FlashAttnFwdSm80INS1_25CollectiveMainloopFwdSm80ILi4ELi1ELb0EN4cute5tupleIJNS5_1CILi128EEENS7_ILi112EEENS7_ILi64EEEEEELi64ENS_10bfloat16_tEfNS_4arch4Sm80ELb1ELb0ELb1ELb1ELb0ELb0ELb1ELb0EEENS1_21CollectiveEpilogueFwdINS6_IJS8_SA_S9_EEENS6_IJNS7_ILi1EEESI_SI_EEESC_SE_Li128ELb1ELb1ELb0ELb0EEENS1_19SingleTileSchedulerILb1ELb0ELb1ELi128EEEEEEEEEvNT_6ParamsE --------------------------
	.section	.text._ZN7cutlass13device_kernelIN5flash19enable_sm80_to_sm89INS1_16FlashAttnFwdSm80INS1_25CollectiveMainloopFwdSm80ILi4ELi1ELb0EN4cute5tupleIJNS5_1CILi128EEENS7_ILi112EEENS7_ILi64EEEEEELi64ENS_10bfloat16_tEfNS_4arch4Sm80ELb1ELb0ELb1ELb1ELb0ELb0ELb1ELb0EEENS1_21CollectiveEpilogueFwdINS6_IJS8_SA_S9_EEENS6_IJNS7_ILi1EEESI_SI_EEESC_SE_Li128ELb1ELb1ELb0ELb0EEENS1_19SingleTileSchedulerILb1ELb0ELb1ELi128EEEEEEEEEvNT_6ParamsE,"ax",@progbits
	.align	128
.text._ZN7cutlass13device_kernelIN5flash19enable_sm80_to_sm89INS1_16FlashAttnFwdSm80INS1_25CollectiveMainloopFwdSm80ILi4ELi1ELb0EN4cute5tupleIJNS5_1CILi128EEENS7_ILi112EEENS7_ILi64EEEEEELi64ENS_10bfloat16_tEfNS_4arch4Sm80ELb1ELb0ELb1ELb1ELb0ELb0ELb1ELb0EEENS1_21CollectiveEpilogueFwdINS6_IJS8_SA_S9_EEENS6_IJNS7_ILi1EEESI_SI_EEESC_SE_Li128ELb1ELb1ELb0ELb0EEENS1_19SingleTileSchedulerILb1ELb0ELb1ELi128EEEEEEEEEvNT_6ParamsE:
        .type           _ZN7cutlass13device_kernelIN5flash19enable_sm80_to_sm89INS1_16FlashAttnFwdSm80INS1_25CollectiveMainloopFwdSm80ILi4ELi1ELb0EN4cute5tupleIJNS5_1CILi128EEENS7_ILi112EEENS7_ILi64EEEEEELi64ENS_10bfloat16_tEfNS_4arch4Sm80ELb1ELb0ELb1ELb1ELb0ELb0ELb1ELb0EEENS1_21CollectiveEpilogueFwdINS6_IJS8_SA_S9_EEENS6_IJNS7_ILi1EEESI_SI_EEESC_SE_Li128ELb1ELb1ELb0ELb0EEENS1_19SingleTileSchedulerILb1ELb0ELb1ELi128EEEEEEEEEvNT_6ParamsE,@function
        .size           _ZN7cutlass13device_kernelIN5flash19enable_sm80_to_sm89INS1_16FlashAttnFwdSm80INS1_25CollectiveMainloopFwdSm80ILi4ELi1ELb0EN4cute5tupleIJNS5_1CILi128EEENS7_ILi112EEENS7_ILi64EEEEEELi64ENS_10bfloat16_tEfNS_4arch4Sm80ELb1ELb0ELb1ELb1ELb0ELb0ELb1ELb0EEENS1_21CollectiveEpilogueFwdINS6_IJS8_SA_S9_EEENS6_IJNS7_ILi1EEESI_SI_EEESC_SE_Li128ELb1ELb1ELb0ELb0EEENS1_19SingleTileSchedulerILb1ELb0ELb1ELi128EEEEEEEEEvNT_6ParamsE,(.L_x_16 - _ZN7cutlass13device_kernelIN5flash19enable_sm80_to_sm89INS1_16FlashAttnFwdSm80INS1_25CollectiveMainloopFwdSm80ILi4ELi1ELb0EN4cute5tupleIJNS5_1CILi128EEENS7_ILi112EEENS7_ILi64EEEEEELi64ENS_10bfloat16_tEfNS_4arch4Sm80ELb1ELb0ELb1ELb1ELb0ELb0ELb1ELb0EEENS1_21CollectiveEpilogueFwdINS6_IJS8_SA_S9_EEENS6_IJNS7_ILi1EEESI_SI_EEESC_SE_Li128ELb1ELb1ELb0ELb0EEENS1_19SingleTileSchedulerILb1ELb0ELb1ELi128EEEEEEEEEvNT_6ParamsE)
        .other          _ZN7cutlass13device_kernelIN5flash19enable_sm80_to_sm89INS1_16FlashAttnFwdSm80INS1_25CollectiveMainloopFwdSm80ILi4ELi1ELb0EN4cute5tupleIJNS5_1CILi128EEENS7_ILi112EEENS7_ILi64EEEEEELi64ENS_10bfloat16_tEfNS_4arch4Sm80ELb1ELb0ELb1ELb1ELb0ELb0ELb1ELb0EEENS1_21CollectiveEpilogueFwdINS6_IJS8_SA_S9_EEENS6_IJNS7_ILi1EEESI_SI_EEESC_SE_Li128ELb1ELb1ELb0ELb0EEENS1_19SingleTileSchedulerILb1ELb0ELb1ELi128EEEEEEEEEvNT_6ParamsE,@"STO_CUDA_ENTRY STV_DEFAULT"
_ZN7cutlass13device_kernelIN5flash19enable_sm80_to_sm89INS1_16FlashAttnFwdSm80INS1_25CollectiveMainloopFwdSm80ILi4ELi1ELb0EN4cute5tupleIJNS5_1CILi128EEENS7_ILi112EEENS7_ILi64EEEEEELi64ENS_10bfloat16_tEfNS_4arch4Sm80ELb1ELb0ELb1ELb1ELb0ELb0ELb1ELb0EEENS1_21CollectiveEpilogueFwdINS6_IJS8_SA_S9_EEENS6_IJNS7_ILi1EEESI_SI_EEESC_SE_Li128ELb1ELb1ELb0ELb0EEENS1_19SingleTileSchedulerILb1ELb0ELb1ELi128EEEEEEEEEvNT_6ParamsE:
[----:B------:R-:W-:Y:S01]  /*0000*/  LDC R1, c[0x0][0x28] ;  /* 0x00000a00ff017b82 */ /* 0x000fe20000000800 */
[----:B------:R-:W-:Y:S05]  /*0010*/  EXIT ;  /* 0x000000000000794d */ /* 0x000fea0003800000 */
.L_x_7:
        /* <DEDUP_REMOVED lines=14> */
.L_x_16:


//--------------------- .text._ZN7cutlass13device_kernelIN5flash19enable_sm80_to_sm89INS1_16FlashAttnFwdSm80INS1_25CollectiveMainloopFwdSm80ILi4ELi1ELb0EN4cute5tupleIJNS5_1CILi128EEENS7_ILi112EEENS7_ILi64EEEEEELi64ENS_10bfloat16_tEfNS_4arch4Sm80ELb1ELb0ELb1ELb1ELb0ELb1ELb1ELb0EEENS1_21CollectiveEpilogueFwdINS6_IJS8_SA_S9_EEENS6_IJNS7_ILi1EEESI_SI_EEESC_SE_Li128ELb1ELb1ELb0ELb0EEENS1_19SingleTileSchedulerILb1ELb0ELb1ELi128EEEEEEEEEvNT_6ParamsE --------------------------
	.section	.text._ZN7cutlass13device_kernelIN5flash19enable_sm80_to_sm89INS1_16FlashAttnFwdSm80INS1_25CollectiveMainloopFwdSm80ILi4ELi1ELb0EN4cute5tupleIJNS5_1CILi128EEENS7_ILi112EEENS7_ILi64EEEEEELi64ENS_10bfloat16_tEfNS_4arch4Sm80ELb1ELb0ELb1ELb1ELb0ELb1ELb1ELb0EEENS1_21CollectiveEpilogueFwdINS6_IJS8_SA_S9_EEENS6_IJNS7_ILi1EEESI_SI_EEESC_SE_Li128ELb1ELb1ELb0ELb0EEENS1_19SingleTileSchedulerILb1ELb0ELb1ELi128EEEEEEEEEvNT_6ParamsE,"ax",@progbits
	.align	128
.text._ZN7cutlass13device_kernelIN5flash19enable_sm80_to_sm89INS1_16FlashAttnFwdSm80INS1_25CollectiveMainloopFwdSm80ILi4ELi1ELb0EN4cute5tupleIJNS5_1CILi128EEENS7_ILi112EEENS7_ILi64EEEEEELi64ENS_10bfloat16_tEfNS_4arch4Sm80ELb1ELb0ELb1ELb1ELb0ELb1ELb1ELb0EEENS1_21CollectiveEpilogueFwdINS6_IJS8_SA_S9_EEENS6_IJNS7_ILi1EEESI_SI_EEESC_SE_Li128ELb1ELb1ELb0ELb0EEENS1_19SingleTileSchedulerILb1ELb0ELb1ELi128EEEEEEEEEvNT_6ParamsE:
        .type           _ZN7cutlass13device_kernelIN5flash19enable_sm80_to_sm89INS1_16FlashAttnFwdSm80INS1_25CollectiveMainloopFwdSm80ILi4ELi1ELb0EN4cute5tupleIJNS5_1CILi128EEENS7_ILi112EEENS7_ILi64EEEEEELi64ENS_10bfloat16_tEfNS_4arch4Sm80ELb1ELb0ELb1ELb1ELb0ELb1ELb1ELb0EEENS1_21CollectiveEpilogueFwdINS6_IJS8_SA_S9_EEENS6_IJNS7_ILi1EEESI_SI_EEESC_SE_Li128ELb1ELb1ELb0ELb0EEENS1_19SingleTileSchedulerILb1ELb0ELb1ELi128EEEEEEEEEvNT_6ParamsE,@function
        .size           _ZN7cutlass13device_kernelIN5flash19enable_sm80_to_sm89INS1_16FlashAttnFwdSm80INS1_25CollectiveMainloopFwdSm80ILi4ELi1ELb0EN4cute5tupleIJNS5_1CILi128EEENS7_ILi112EEENS7_ILi64EEEEEELi64ENS_10bfloat16_tEfNS_4arch4Sm80ELb1ELb0ELb1ELb1ELb0ELb1ELb1ELb0EEENS1_21CollectiveEpilogueFwdINS6_IJS8_SA_S9_EEENS6_IJNS7_ILi1EEESI_SI_EEESC_SE_Li128ELb1ELb1ELb0ELb0EEENS1_19SingleTileSchedulerILb1ELb0ELb1ELi128EEEEEEEEEvNT_6ParamsE,(.L_x_17 - _ZN7cutlass13device_kernelIN5flash19enable_sm80_to_sm89INS1_16FlashAttnFwdSm80INS1_25CollectiveMainloopFwdSm80ILi4ELi1ELb0EN4cute5tupleIJNS5_1CILi128EEENS7_ILi112EEENS7_ILi64EEEEEELi64ENS_10bfloat16_tEfNS_4arch4Sm80ELb1ELb0ELb1ELb1ELb0ELb1ELb1ELb0EEENS1_21CollectiveEpilogueFwdINS6_IJS8_SA_S9_EEENS6_IJNS7_ILi1EEESI_SI_EEESC_SE_Li128ELb1ELb1ELb0ELb0EEENS1_19SingleTileSchedulerILb1ELb0ELb1ELi128EEEEEEEEEvNT_6ParamsE)
        .other          _ZN7cutlass13device_kernelIN5flash19enable_sm80_to_sm89INS1_16FlashAttnFwdSm80INS1_25CollectiveMainloopFwdSm80ILi4ELi1ELb0EN4cute5tupleIJNS5_1CILi128EEENS7_ILi112EEENS7_ILi64EEEEEELi64ENS_10bfloat16_tEfNS_4arch4Sm80ELb1ELb0ELb1ELb1ELb0ELb1ELb1ELb0EEENS1_21CollectiveEpilogueFwdINS6_IJS8_SA_S9_EEENS6_IJNS7_ILi1EEESI_SI_EEESC_SE_Li128ELb1ELb1ELb0ELb0EEENS1_19SingleTileSchedulerILb1ELb0ELb1ELi128EEEEEEEEEvNT_6ParamsE,@"STO_CUDA_ENTRY STV_DEFAULT"
_ZN7cutlass13device_kernelIN5flash19enable_sm80_to_sm89INS1_16FlashAttnFwdSm80INS1_25CollectiveMainloopFwdSm80ILi4ELi1ELb0EN4cute5tupleIJNS5_1CILi128EEENS7_ILi112EEENS7_ILi64EEEEEELi64ENS_10bfloat16_tEfNS_4arch4Sm80ELb1ELb0ELb1ELb1ELb0ELb1ELb1ELb0EEENS1_21CollectiveEpilogueFwdINS6_IJS8_SA_S9_EEENS6_IJNS7_ILi1EEESI_SI_EEESC_SE_Li128ELb1ELb1ELb0ELb0EEENS1_19SingleTileSchedulerILb1ELb0ELb1ELi128EEEEEEEEEvNT_6ParamsE:
[----:B------:R-:W-:Y:S01]  /*0000*/  LDC R1, c[0x0][0x28] ;  /* 0x00000a00ff017b82 */ /* 0x000fe20000000800 */
[----:B------:R-:W-:Y:S05]  /*0010*/  EXIT ;  /* 0x000000000000794d */ /* 0x000fea0003800000 */
.L_x_8:
        /* <DEDUP_REMOVED lines=14> */
.L_x_17:


//--------------------- .nv.shared.reserved.0     --------------------------
	.section	.nv.shared.reserved.0,"aw",@nobits
	.weak		__nv_reservedSMEM_offset_0_alias
	.size		__nv_reservedSMEM_offset_0_alias, 0, 0
	.other		__nv_reservedSMEM_offset_0_alias,@"STO_CUDA_RESERVED_SHARED STV_DEFAULT"
__nv_reservedSMEM_offset_0_alias:
	.zero		0


//--------------------- .nv.global                --------------------------
	.section	.nv.global,"aw",@nobits
.nv.global:
	.type		_ZN73_INTERNAL_1f623742_37_flash_fwd_hdim64_bf16_softcap_sm80_cu_d53ad458_35784cute1_E,@object
	.size		_ZN73_INTERNAL_1f623742_37_flash_fwd_hdim64_bf16_softcap_sm80_cu_d53ad458_35784cute1_E,(_ZN73_INTERNAL_1f623742_37_flash_fwd_hdim64_bf16_softcap_sm80_cu_d53ad458_35784cuda3std3__45__cpo6cbeginE - _ZN73_INTERNAL_1f623742_37_flash_fwd_hdim64_bf16_softcap_sm80_cu_d53ad458_35784cute1_E)
_ZN73_INTERNAL_1f623742_37_flash_fwd_hdim64_bf16_softcap_sm80_cu_d53ad458_35784cute1_E:
	.zero		1
	.type		_ZN73_INTERNAL_1f623742_37_flash_fwd_hdim64_bf16_softcap_sm80_cu_d53ad458_35784cuda3std3__45__cpo6cbeginE,@object
	.size		_ZN73_INTERNAL_1f623742_37_flash_fwd_hdim64_bf16_softcap_sm80_cu_d53ad458_35784cuda3std3__45__cpo6cbeginE,(_ZN73_INTERNAL_1f623742_37_flash_fwd_hdim64_bf16_softcap_sm80_cu_d53ad458_35784cuda3std3__48in_placeE - _ZN73_INTERNAL_1f623742_37_flash_fwd_hdim64_bf16_softcap_sm80_cu_d53ad458_35784cuda3std3__45__cpo6cbeginE)
_ZN73_INTERNAL_1f623742_37_flash_fwd_hdim64_bf16_softcap_sm80_cu_d53ad458_35784cuda3std3__45__cpo6cbeginE:
	.zero		1
	.type		_ZN73_INTERNAL_1f623742_37_flash_fwd_hdim64_bf16_softcap_sm80_cu_d53ad458_35784cuda3std3__48in_placeE,@object
	.size		_ZN73_INTERNAL_1f623742_37_flash_fwd_hdim64_bf16_softcap_sm80_cu_d53ad458_35784cuda3std3__48in_placeE,(_ZN73_INTERNAL_1f623742_37_flash_fwd_hdim64_bf16_softcap_sm80_cu_d53ad458_35784cuda3std6ranges3__45__cpo9iter_moveE - _ZN73_INTERNAL_1f623742_37_flash_fwd_hdim64_bf16_softcap_sm80_cu_d53ad458_35784cuda3std3__48in_placeE)
_ZN73_INTERNAL_1f623742_37_flash_fwd_hdim64_bf16_softcap_sm80_cu_d53ad458_35784cuda3std3__48in_placeE:
	.zero		1
	.type		_ZN73_INTERNAL_1f623742_37_flash_fwd_hdim64_bf16_softcap_sm80_cu_d53ad458_35784cuda3std6ranges3__45__cpo9iter_moveE,@object
	.size		_ZN73_INTERNAL_1f623742_37_flash_fwd_hdim64_bf16_softcap_sm80_cu_d53ad458_35784cuda3std6ranges3__45__cpo9iter_moveE,(_ZN73_INTERNAL_1f623742_37_flash_fwd_hdim64_bf16_softcap_sm80_cu_d53ad458_35784cuda3std3__45__cpo5beginE - _ZN73_INTERNAL_1f623742_37_flash_fwd_hdim64_bf16_softcap_sm80_cu_d53ad458_35784cuda3std6ranges3__45__cpo9iter_moveE)
_ZN73_INTERNAL_1f623742_37_flash_fwd_hdim64_bf16_softcap_sm80_cu_d53ad458_35784cuda3std6ranges3__45__cpo9iter_moveE:
	.zero		1
	.type		_ZN73_INTERNAL_1f623742_37_flash_fwd_hdim64_bf16_softcap_sm80_cu_d53ad458_35784cuda3std3__45__cpo5beginE,@object
	.size		_ZN73_INTERNAL_1f623742_37_flash_fwd_hdim64_bf16_softcap_sm80_cu_d53ad458_35784cuda3std3__45__cpo5beginE,(_ZN73_INTERNAL_1f623742_37_flash_fwd_hdim64_bf16_softcap_sm80_cu_d53ad458_35784cuda3std3__475_GLOBAL__N__1f623742_37_flash_fwd_hdim64_bf16_softcap_sm80_cu_d53ad458_35786ignoreE - _ZN73_INTERNAL_1f623742_37_flash_fwd_hdim64_bf16_softcap_sm80_cu_d53ad458_35784cuda3std3__45__cpo5beginE)
_ZN73_INTERNAL_1f623742_37_flash_fwd_hdim64_bf16_softcap_sm80_cu_d53ad458_35784cuda3std3__45__cpo5beginE:
	.zero		1
	.type		_ZN73_INTERNAL_1f623742_37_flash_fwd_hdim64_bf16_softcap_sm80_cu_d53ad458_35784cuda3std3__475_GLOBAL__N__1f623742_37_flash_fwd_hdim64_bf16_softcap_sm80_cu_d53ad458_35786ignoreE,@object
	.size		_ZN73_INTERNAL_1f623742_37_flash_fwd_hdim64_bf16_softcap_sm80_cu_d53ad458_35784cuda3std3__475_GLOBAL__N__1f623742_37_flash_fwd_hdim64_bf16_softcap_sm80_cu_d53ad458_35786ignoreE,(_ZN73_INTERNAL_1f623742_37_flash_fwd_hdim64_bf16_softcap_sm80_cu_d53ad458_35784cute7productE - _ZN73_INTERNAL_1f623742_37_flash_fwd_hdim64_bf16_softcap_sm80_cu_d53ad458_35784cuda3std3__475_GLOBAL__N__1f623742_37_flash_fwd_hdim64_bf16_softcap_sm80_cu_d53ad458_35786ignoreE)
_ZN73_INTERNAL_1f623742_37_flash_fwd_hdim64_bf16_softcap_sm80_cu_d53ad458_35784cuda3std3__475_GLOBAL__N__1f623742_37_flash_fwd_hdim64_bf16_softcap_sm80_cu_d53ad458_35786ignoreE:
	.zero		1
	.type		_ZN73_INTERNAL_1f623742_37_flash_fwd_hdim64_bf16_softcap_sm80_cu_d53ad458_35784cute7productE,@object
	.size		_ZN73_INTERNAL_1f623742_37_flash_fwd_hdim64_bf16_softcap_sm80_cu_d53ad458_35784cute7productE,(_ZN73_INTERNAL_1f623742_37_flash_fwd_hdim64_bf16_softcap_sm80_cu_d53ad458_35784cuda3std3__45__cpo3endE - _ZN73_INTERNAL_1f623742_37_flash_fwd_hdim64_bf16_softcap_sm80_cu_d53ad458_35784cute7productE)
_ZN73_INTERNAL_1f623742_37_flash_fwd_hdim64_bf16_softcap_sm80_cu_d53ad458_35784cute7productE:
	.zero		1
	.type		_ZN73_INTERNAL_1f623742_37_flash_fwd_hdim64_bf16_softcap_sm80_cu_d53ad458_35784cuda3std3__45__cpo3endE,@object
	.size		_ZN73_INTERNAL_1f623742_37_flash_fwd_hdim64_bf16_softcap_sm80_cu_d53ad458_35784cuda3std3__45__cpo3endE,(_ZN73_INTERNAL_1f623742_37_flash_fwd_hdim64_bf16_softcap_sm80_cu_d53ad458_35784cuda3std3__419piecewise_constructE - _ZN73_INTERNAL_1f623742_37_flash_fwd_hdim64_bf16_softcap_sm80_cu_d53ad458_35784cuda3std3__45__cpo3endE)
_ZN73_INTERNAL_1f623742_37_flash_fwd_hdim64_bf16_softcap_sm80_cu_d53ad458_35784cuda3std3__45__cpo3endE:
	.zero		1
	.type		_ZN73_INTERNAL_1f623742_37_flash_fwd_hdim64_bf16_softcap_sm80_cu_d53ad458_35784cuda3std3__419piecewise_constructE,@object
	.size		_ZN73_INTERNAL_1f623742_37_flash_fwd_hdim64_bf16_softcap_sm80_cu_d53ad458_35784cuda3std3__419piecewise_constructE,(_ZN73_INTERNAL_1f623742_37_flash_fwd_hdim64_bf16_softcap_sm80_cu_d53ad458_35784cuda3std3__45__cpo4cendE - _ZN73_INTERNAL_1f623742_37_flash_fwd_hdim64_bf16_softcap_sm80_cu_d53ad458_35784cuda3std3__419piecewise_constructE)
_ZN73_INTERNAL_1f623742_37_flash_fwd_hdim64_bf16_softcap_sm80_cu_d53ad458_35784cuda3std3__419piecewise_constructE:
	.zero		1
	.type		_ZN73_INTERNAL_1f623742_37_flash_fwd_hdim64_bf16_softcap_sm80_cu_d53ad458_35784cuda3std3__45__cpo4cendE,@object
	.size		_ZN73_INTERNAL_1f623742_37_flash_fwd_hdim64_bf16_softcap_sm80_cu_d53ad458_35784cuda3std3__45__cpo4cendE,(_ZN73_INTERNAL_1f623742_37_flash_fwd_hdim64_bf16_softcap_sm80_cu_d53ad458_35784cuda3std6ranges3__45__cpo4swapE - _ZN73_INTERNAL_1f623742_37_flash_fwd_hdim64_bf16_softcap_sm80_cu_d53ad458_35784cuda3std3__45__cpo4cendE)
_ZN73_INTERNAL_1f623742_37_flash_fwd_hdim64_bf16_softcap_sm80_cu_d53ad458_35784cuda3std3__45__cpo4cendE:
	.zero		1
	.type		_ZN73_INTERNAL_1f623742_37_flash_fwd_hdim64_bf16_softcap_sm80_cu_d53ad458_35784cuda3std6ranges3__45__cpo4swapE,@object
	.size		_ZN73_INTERNAL_1f623742_37_flash_fwd_hdim64_bf16_softcap_sm80_cu_d53ad458_35784cuda3std6ranges3__45__cpo4swapE,(.L_7 - _ZN73_INTERNAL_1f623742_37_flash_fwd_hdim64_bf16_softcap_sm80_cu_d53ad458_35784cuda3std6ranges3__45__cpo4swapE)
_ZN73_INTERNAL_1f623742_37_flash_fwd_hdim64_bf16_softcap_sm80_cu_d53ad458_35784cuda3std6ranges3__45__cpo4swapE:
	.zero		1
.L_7:


//--------------------- .nv.constant0._ZN7cutlass13device_kernelIN5flash19enable_sm80_to_sm89INS1_16FlashAttnFwdSm80INS1_25CollectiveMainloopFwdSm80ILi4ELi1ELb0EN4cute5tupleIJNS5_1CILi128EEENS7_ILi112EEENS7_ILi64EEEEEELi64ENS_10bfloat16_tEfNS_4arch4Sm80ELb0ELb0ELb1ELb0ELb0ELb0ELb1ELb0EEENS1_21CollectiveEpilogueFwdINS6_IJS8_SA_S9_EEENS6_IJNS7_ILi1EEESI_SI_EEESC_SE_Li128ELb0ELb1ELb0ELb0EEENS1_19SingleTileSchedulerILb0ELb0ELb1ELi128EEEEEEEEEvNT_6ParamsE --------------------------
	.section	.nv.constant0._ZN7cutlass13device_kernelIN5flash19enable_sm80_to_sm89INS1_16FlashAttnFwdSm80INS1_25CollectiveMainloopFwdSm80ILi4ELi1ELb0EN4cute5tupleIJNS5_1CILi128EEENS7_ILi112EEENS7_ILi64EEEEEELi64ENS_10bfloat16_tEfNS_4arch4Sm80ELb0ELb0ELb1ELb0ELb0ELb0ELb1ELb0EEENS1_21CollectiveEpilogueFwdINS6_IJS8_SA_S9_EEENS6_IJNS7_ILi1EEESI_SI_EEESC_SE_Li128ELb0ELb1ELb0ELb0EEENS1_19SingleTileSchedulerILb0ELb0ELb1ELi128EEEEEEEEEvNT_6ParamsE,"a",@progbits
	.sectionflags	@""
	.align	4
.nv.constant0._ZN7cutlass13device_kernelIN5flash19enable_sm80_to_sm89INS1_16FlashAttnFwdSm80INS1_25CollectiveMainloopFwdSm80ILi4ELi1ELb0EN4cute5tupleIJNS5_1CILi128EEENS7_ILi112EEENS7_ILi64EEEEEELi64ENS_10bfloat16_tEfNS_4arch4Sm80ELb0ELb0ELb1ELb0ELb0ELb0ELb1ELb0EEENS1_21CollectiveEpilogueFwdINS6_IJS8_SA_S9_EEENS6_IJNS7_ILi1EEESI_SI_EEESC_SE_Li128ELb0ELb1ELb0ELb0EEENS1_19SingleTileSchedulerILb0ELb0ELb1ELi128EEEEEEEEEvNT_6ParamsE:
	.zero		1576


//--------------------- .nv.constant0._ZN7cutlass13device_kernelIN5flash19enable_sm80_to_sm89INS1_16FlashAttnFwdSm80INS1_25CollectiveMainloopFwdSm80ILi4ELi1ELb0EN4cute5tupleIJNS5_1CILi128EEENS7_ILi112EEENS7_ILi64EEEEEELi64ENS_10bfloat16_tEfNS_4arch4Sm80ELb0ELb0ELb1ELb1ELb0ELb0ELb1ELb0EEENS1_21CollectiveEpilogueFwdINS6_IJS8_SA_S9_EEENS6_IJNS7_ILi1EEESI_SI_EEESC_SE_Li128ELb1ELb1ELb0ELb0EEENS1_19SingleTileSchedulerILb1ELb0ELb1ELi128EEEEEEEEEvNT_6ParamsE --------------------------
	.section	.nv.constant0._ZN7cutlass13device_kernelIN5flash19enable_sm80_to_sm89INS1_16FlashAttnFwdSm80INS1_25CollectiveMainloopFwdSm80ILi4ELi1ELb0EN4cute5tupleIJNS5_1CILi128EEENS7_ILi112EEENS7_ILi64EEEEEELi64ENS_10bfloat16_tEfNS_4arch4Sm80ELb0ELb0ELb1ELb1ELb0ELb0ELb1ELb0EEENS1_21CollectiveEpilogueFwdINS6_IJS8_SA_S9_EEENS6_IJNS7_ILi1EEESI_SI_EEESC_SE_Li128ELb1ELb1ELb0ELb0EEENS1_19SingleTileSchedulerILb1ELb0ELb1ELi128EEEEEEEEEvNT_6ParamsE,"a",@progbits
	.sectionflags	@""
	.align	4
.nv.constant0._ZN7cutlass13device_kernelIN5flash19enable_sm80_to_sm89INS1_16FlashAttnFwdSm80INS1_25CollectiveMainloopFwdSm80ILi4ELi1ELb0EN4cute5tupleIJNS5_1CILi128EEENS7_ILi112EEENS7_ILi64EEEEEELi64ENS_10bfloat16_tEfNS_4arch4Sm80ELb0ELb0ELb1ELb1ELb0ELb0ELb1ELb0EEENS1_21CollectiveEpilogueFwdINS6_IJS8_SA_S9_EEENS6_IJNS7_ILi1EEESI_SI_EEESC_SE_Li128ELb1ELb1ELb0ELb0EEENS1_19SingleTileSchedulerILb1ELb0ELb1ELi128EEEEEEEEEvNT_6ParamsE:
	.zero		1576


//--------------------- .nv.constant0._ZN7cutlass13device_kernelIN5flash19enable_sm80_to_sm89INS1_16FlashAttnFwdSm80INS1_25CollectiveMainloopFwdSm80ILi4ELi1ELb0EN4cute5tupleIJNS5_1CILi128EEENS7_ILi112EEENS7_ILi64EEEEEELi64ENS_10bfloat16_tEfNS_4arch4Sm80ELb0ELb0ELb1ELb1ELb0ELb1ELb1ELb0EEENS1_21CollectiveEpilogueFwdINS6_IJS8_SA_S9_EEENS6_IJNS7_ILi1EEESI_SI_EEESC_SE_Li128ELb1ELb1ELb0ELb0EEENS1_19SingleTileSchedulerILb1ELb0ELb1ELi128EEEEEEEEEvNT_6ParamsE --------------------------
	.section	.nv.constant0._ZN7cutlass13device_kernelIN5flash19enable_sm80_to_sm89INS1_16FlashAttnFwdSm80INS1_25CollectiveMainloopFwdSm80ILi4ELi1ELb0EN4cute5tupleIJNS5_1CILi128EEENS7_ILi112EEENS7_ILi64EEEEEELi64ENS_10bfloat16_tEfNS_4arch4Sm80ELb0ELb0ELb1ELb1ELb0ELb1ELb1ELb0EEENS1_21CollectiveEpilogueFwdINS6_IJS8_SA_S9_EEENS6_IJNS7_ILi1EEESI_SI_EEESC_SE_Li128ELb1ELb1ELb0ELb0EEENS1_19SingleTileSchedulerILb1ELb0ELb1ELi128EEEEEEEEEvNT_6ParamsE,"a",@progbits
	.sectionflags	@""
	.align	4
.nv.constant0._ZN7cutlass13device_kernelIN5flash19enable_sm80_to_sm89INS1_16FlashAttnFwdSm80INS1_25CollectiveMainloopFwdSm80ILi4ELi1ELb0EN4cute5tupleIJNS5_1CILi128EEENS7_ILi112EEENS7_ILi64EEEEEELi64ENS_10bfloat16_tEfNS_4arch4Sm80ELb0ELb0ELb1ELb1ELb0ELb1ELb1ELb0EEENS1_21CollectiveEpilogueFwdINS6_IJS8_SA_S9_EEENS6_IJNS7_ILi1EEESI_SI_EEESC_SE_Li128ELb1ELb1ELb0ELb0EEENS1_19SingleTileSchedulerILb1ELb0ELb1ELi128EEEEEEEEEvNT_6ParamsE:
	.zero		1576


//--------------------- .nv.constant0._ZN7cutlass13device_kernelIN5flash19enable_sm80_to_sm89INS1_16FlashAttnFwdSm80INS1_25CollectiveMainloopFwdSm80ILi4ELi1ELb0EN4cute5tupleIJNS5_1CILi128EEENS7_ILi96EEENS7_ILi64EEEEEELi64ENS_10bfloat16_tEfNS_4arch4Sm80ELb0ELb1ELb1ELb0ELb0ELb0ELb1ELb0EEENS1_21CollectiveEpilogueFwdINS6_IJS8_SA_S9_EEENS6_IJNS7_ILi1EEESI_SI_EEESC_SE_Li128ELb0ELb1ELb0ELb0EEENS1_19SingleTileSchedulerILb0ELb0ELb1ELi128EEEEEEEEEvNT_6ParamsE --------------------------
	.section	.nv.constant0._ZN7cutlass13device_kernelIN5flash19enable_sm80_to_sm89INS1_16FlashAttnFwdSm80INS1_25CollectiveMainloopFwdSm80ILi4ELi1ELb0EN4cute5tupleIJNS5_1CILi128EEENS7_ILi96EEENS7_ILi64EEEEEELi64ENS_10bfloat16_tEfNS_4arch4Sm80ELb0ELb1ELb1ELb0ELb0ELb0ELb1ELb0EEENS1_21CollectiveEpilogueFwdINS6_IJS8_SA_S9_EEENS6_IJNS7_ILi1EEESI_SI_EEESC_SE_Li128ELb0ELb1ELb0ELb0EEENS1_19SingleTileSchedulerILb0ELb0ELb1ELi128EEEEEEEEEvNT_6ParamsE,"a",@progbits
	.sectionflags	@""
	.align	4
.nv.constant0._ZN7cutlass13device_kernelIN5flash19enable_sm80_to_sm89INS1_16FlashAttnFwdSm80INS1_25CollectiveMainloopFwdSm80ILi4ELi1ELb0EN4cute5tupleIJNS5_1CILi128EEENS7_ILi96EEENS7_ILi64EEEEEELi64ENS_10bfloat16_tEfNS_4arch4Sm80ELb0ELb1ELb1ELb0ELb0ELb0ELb1ELb0EEENS1_21CollectiveEpilogueFwdINS6_IJS8_SA_S9_EEENS6_IJNS7_ILi1EEESI_SI_EEESC_SE_Li128ELb0ELb1ELb0ELb0EEENS1_19SingleTileSchedulerILb0ELb0ELb1ELi128EEEEEEEEEvNT_6ParamsE:
	.zero		1576


//--------------------- .nv.constant0._ZN7cutlass13device_kernelIN5flash19enable_sm80_to_sm89INS1_16FlashAttnFwdSm80INS1_25CollectiveMainloopFwdSm80ILi4ELi1ELb0EN4cute5tupleIJNS5_1CILi128EEENS7_ILi96EEENS7_ILi64EEEEEELi64ENS_10bfloat16_tEfNS_4arch4Sm80ELb0ELb1ELb1ELb1ELb0ELb0ELb1ELb0EEENS1_21CollectiveEpilogueFwdINS6_IJS8_SA_S9_EEENS6_IJNS7_ILi1EEESI_SI_EEESC_SE_Li128ELb1ELb1ELb0ELb0EEENS1_19SingleTileSchedulerILb1ELb0ELb1ELi128EEEEEEEEEvNT_6ParamsE --------------------------
	.section	.nv.constant0._ZN7cutlass13device_kernelIN5flash19enable_sm80_to_sm89INS1_16FlashAttnFwdSm80INS1_25CollectiveMainloopFwdSm80ILi4ELi1ELb0EN4cute5tupleIJNS5_1CILi128EEENS7_ILi96EEENS7_ILi64EEEEEELi64ENS_10bfloat16_tEfNS_4arch4Sm80ELb0ELb1ELb1ELb1ELb0ELb0ELb1ELb0EEENS1_21CollectiveEpilogueFwdINS6_IJS8_SA_S9_EEENS6_IJNS7_ILi1EEESI_SI_EEESC_SE_Li128ELb1ELb1ELb0ELb0EEENS1_19SingleTileSchedulerILb1ELb0ELb1ELi128EEEEEEEEEvNT_6ParamsE,"a",@progbits
	.sectionflags	@""
	.align	4
.nv.constant0._ZN7cutlass13device_kernelIN5flash19enable_sm80_to_sm89INS1_16FlashAttnFwdSm80INS1_25CollectiveMainloopFwdSm80ILi4ELi1ELb0EN4cute5tupleIJNS5_1CILi128EEENS7_ILi96EEENS7_ILi64EEEEEELi64ENS_10bfloat16_tEfNS_4arch4Sm80ELb0ELb1ELb1ELb1ELb0ELb0ELb1ELb0EEENS1_21CollectiveEpilogueFwdINS6_IJS8_SA_S9_EEENS6_IJNS7_ILi1EEESI_SI_EEESC_SE_Li128ELb1ELb1ELb0ELb0EEENS1_19SingleTileSchedulerILb1ELb0ELb1ELi128EEEEEEEEEvNT_6ParamsE:
	.zero		1576


//--------------------- .nv.constant0._ZN7cutlass13device_kernelIN5flash19enable_sm80_to_sm89INS1_16FlashAttnFwdSm80INS1_25CollectiveMainloopFwdSm80ILi4ELi1ELb0EN4cute5tupleIJNS5_1CILi128EEENS7_ILi96EEENS7_ILi64EEEEEELi64ENS_10bfloat16_tEfNS_4arch4Sm80ELb0ELb1ELb1ELb1ELb0ELb1ELb1ELb0EEENS1_21CollectiveEpilogueFwdINS6_IJS8_SA_S9_EEENS6_IJNS7_ILi1EEESI_SI_EEESC_SE_Li128ELb1ELb1ELb0ELb0EEENS1_19SingleTileSchedulerILb1ELb0ELb1ELi128EEEEEEEEEvNT_6ParamsE --------------------------
	.section	.nv.constant0._ZN7cutlass13device_kernelIN5flash19enable_sm80_to_sm89INS1_16FlashAttnFwdSm80INS1_25CollectiveMainloopFwdSm80ILi4ELi1ELb0EN4cute5tupleIJNS5_1CILi128EEENS7_ILi96EEENS7_ILi64EEEEEELi64ENS_10bfloat16_tEfNS_4arch4Sm80ELb0ELb1ELb1ELb1ELb0ELb1ELb1ELb0EEENS1_21CollectiveEpilogueFwdINS6_IJS8_SA_S9_EEENS6_IJNS7_ILi1EEESI_SI_EEESC_SE_Li128ELb1ELb1ELb0ELb0EEENS1_19SingleTileSchedulerILb1ELb0ELb1ELi128EEEEEEEEEvNT_6ParamsE,"a",@progbits
	.sectionflags	@""
	.align	4
.nv.constant0._ZN7cutlass13device_kernelIN5flash19enable_sm80_to_sm89INS1_16FlashAttnFwdSm80INS1_25CollectiveMainloopFwdSm80ILi4ELi1ELb0EN4cute5tupleIJNS5_1CILi128EEENS7_ILi96EEENS7_ILi64EEEEEELi64ENS_10bfloat16_tEfNS_4arch4Sm80ELb0ELb1ELb1ELb1ELb0ELb1ELb1ELb0EEENS1_21CollectiveEpilogueFwdINS6_IJS8_SA_S9_EEENS6_IJNS7_ILi1EEESI_SI_EEESC_SE_Li128ELb1ELb1ELb0ELb0EEENS1_19SingleTileSchedulerILb1ELb0ELb1ELi128EEEEEEEEEvNT_6ParamsE:
	.zero		1576


//--------------------- .nv.constant0._ZN7cutlass13device_kernelIN5flash19enable_sm80_to_sm89INS1_16FlashAttnFwdSm80INS1_25CollectiveMainloopFwdSm80ILi4ELi1ELb0EN4cute5tupleIJNS5_1CILi128EEENS7_ILi112EEENS7_ILi64EEEEEELi64ENS_10bfloat16_tEfNS_4arch4Sm80ELb1ELb0ELb1ELb0ELb0ELb0ELb1ELb0EEENS1_21CollectiveEpilogueFwdINS6_IJS8_SA_S9_EEENS6_IJNS7_ILi1EEESI_SI_EEESC_SE_Li128ELb0ELb1ELb0ELb0EEENS1_30DynamicPersistentTileSchedulerILi128ELi128ELb0ELb1ELb0EEEEEEEEEvNT_6ParamsE --------------------------
	.section	.nv.constant0._ZN7cutlass13device_kernelIN5flash19enable_sm80_to_sm89INS1_16FlashAttnFwdSm80INS1_25CollectiveMainloopFwdSm80ILi4ELi1ELb0EN4cute5tupleIJNS5_1CILi128EEENS7_ILi112EEENS7_ILi64EEEEEELi64ENS_10bfloat16_tEfNS_4arch4Sm80ELb1ELb0ELb1ELb0ELb0ELb0ELb1ELb0EEENS1_21CollectiveEpilogueFwdINS6_IJS8_SA_S9_EEENS6_IJNS7_ILi1EEESI_SI_EEESC_SE_Li128ELb0ELb1ELb0ELb0EEENS1_30DynamicPersistentTileSchedulerILi128ELi128ELb0ELb1ELb0EEEEEEEEEvNT_6ParamsE,"a",@progbits
	.sectionflags	@""
	.align	4
.nv.constant0._ZN7cutlass13device_kernelIN5flash19enable_sm80_to_sm89INS1_16FlashAttnFwdSm80INS1_25CollectiveMainloopFwdSm80ILi4ELi1ELb0EN4cute5tupleIJNS5_1CILi128EEENS7_ILi112EEENS7_ILi64EEEEEELi64ENS_10bfloat16_tEfNS_4arch4Sm80ELb1ELb0ELb1ELb0ELb0ELb0ELb1ELb0EEENS1_21CollectiveEpilogueFwdINS6_IJS8_SA_S9_EEENS6_IJNS7_ILi1EEESI_SI_EEESC_SE_Li128ELb0ELb1ELb0ELb0EEENS1_30DynamicPersistentTileSchedulerILi128ELi128ELb0ELb1ELb0EEEEEEEEEvNT_6ParamsE:
	.zero		1592


//--------------------- .nv.constant0._ZN7cutlass13device_kernelIN5flash19enable_sm80_to_sm89INS1_16FlashAttnFwdSm80INS1_25CollectiveMainloopFwdSm80ILi4ELi1ELb0EN4cute5tupleIJNS5_1CILi128EEENS7_ILi112EEENS7_ILi64EEEEEELi64ENS_10bfloat16_tEfNS_4arch4Sm80ELb1ELb0ELb1ELb1ELb0ELb0ELb1ELb0EEENS1_21CollectiveEpilogueFwdINS6_IJS8_SA_S9_EEENS6_IJNS7_ILi1EEESI_SI_EEESC_SE_Li128ELb1ELb1ELb0ELb0EEENS1_19SingleTileSchedulerILb1ELb0ELb1ELi128EEEEEEEEEvNT_6ParamsE --------------------------
	.section	.nv.constant0._ZN7cutlass13device_kernelIN5flash19enable_sm80_to_sm89INS1_16FlashAttnFwdSm80INS1_25CollectiveMainloopFwdSm80ILi4ELi1ELb0EN4cute5tupleIJNS5_1CILi128EEENS7_ILi112EEENS7_ILi64EEEEEELi64ENS_10bfloat16_tEfNS_4arch4Sm80ELb1ELb0ELb1ELb1ELb0ELb0ELb1ELb0EEENS1_21CollectiveEpilogueFwdINS6_IJS8_SA_S9_EEENS6_IJNS7_ILi1EEESI_SI_EEESC_SE_Li128ELb1ELb1ELb0ELb0EEENS1_19SingleTileSchedulerILb1ELb0ELb1ELi128EEEEEEEEEvNT_6ParamsE,"a",@progbits
	.sectionflags	@""
	.align	4
.nv.constant0._ZN7cutlass13device_kernelIN5flash19enable_sm80_to_sm89INS1_16FlashAttnFwdSm80INS1_25CollectiveMainloopFwdSm80ILi4ELi1ELb0EN4cute5tupleIJNS5_1CILi128EEENS7_ILi112EEENS7_ILi64EEEEEELi64ENS_10bfloat16_tEfNS_4arch4Sm80ELb1ELb0ELb1ELb1ELb0ELb0ELb1ELb0EEENS1_21CollectiveEpilogueFwdINS6_IJS8_SA_S9_EEENS6_IJNS7_ILi1EEESI_SI_EEESC_SE_Li128ELb1ELb1ELb0ELb0EEENS1_19SingleTileSchedulerILb1ELb0ELb1ELi128EEEEEEEEEvNT_6ParamsE:
	.zero		1576


//--------------------- .nv.constant0._ZN7cutlass13device_kernelIN5flash19enable_sm80_to_sm89INS1_16FlashAttnFwdSm80INS1_25CollectiveMainloopFwdSm80ILi4ELi1ELb0EN4cute5tupleIJNS5_1CILi128EEENS7_ILi112EEENS7_ILi64EEEEEELi64ENS_10bfloat16_tEfNS_4arch4Sm80ELb1ELb0ELb1ELb1ELb0ELb1ELb1ELb0EEENS1_21CollectiveEpilogueFwdINS6_IJS8_SA_S9_EEENS6_IJNS7_ILi1EEESI_SI_EEESC_SE_Li128ELb1ELb1ELb0ELb0EEENS1_19SingleTileSchedulerILb1ELb0ELb1ELi128EEEEEEEEEvNT_6ParamsE --------------------------
	.section	.nv.constant0._ZN7cutlass13device_kernelIN5flash19enable_sm80_to_sm89INS1_16FlashAttnFwdSm80INS1_25CollectiveMainloopFwdSm80ILi4ELi1ELb0EN4cute5tupleIJNS5_1CILi128EEENS7_ILi112EEENS7_ILi64EEEEEELi64ENS_10bfloat16_tEfNS_4arch4Sm80ELb1ELb0ELb1ELb1ELb0ELb1ELb1ELb0EEENS1_21CollectiveEpilogueFwdINS6_IJS8_SA_S9_EEENS6_IJNS7_ILi1EEESI_SI_EEESC_SE_Li128ELb1ELb1ELb0ELb0EEENS1_19SingleTileSchedulerILb1ELb0ELb1ELi128EEEEEEEEEvNT_6ParamsE,"a",@progbits
	.sectionflags	@""
	.align	4
.nv.constant0._ZN7cutlass13device_kernelIN5flash19enable_sm80_to_sm89INS1_16FlashAttnFwdSm80INS1_25CollectiveMainloopFwdSm80ILi4ELi1ELb0EN4cute5tupleIJNS5_1CILi128EEENS7_ILi112EEENS7_ILi64EEEEEELi64ENS_10bfloat16_tEfNS_4arch4Sm80ELb1ELb0ELb1ELb1ELb0ELb1ELb1ELb0EEENS1_21CollectiveEpilogueFwdINS6_IJS8_SA_S9_EEENS6_IJNS7_ILi1EEESI_SI_EEESC_SE_Li128ELb1ELb1ELb0ELb0EEENS1_19SingleTileSchedulerILb1ELb0ELb1ELi128EEEEEEEEEvNT_6ParamsE:
	.zero		1576


//--------------------- SYMBOLS --------------------------

	.type		.nv.reservedSmem.offset0,@object
	.size		.nv.reservedSmem.offset0,0x4
